def attn_fwd(
    Q,
    K,
    V,
    Out,
    Lse,
    sm_scale,
    stride_qz,
    stride_qh,
    stride_qm,
    stride_qk,
    stride_kz,
    stride_kh,
    stride_kn,
    stride_kk,
    stride_vz,
    stride_vh,
    stride_vn,
    stride_vk,
    stride_oz,
    stride_oh,
    stride_om,
    stride_ok,
    seqlen_q,
    seqlen_k,
    BLOCK_M: tl.constexpr,
    BLOCK_N: tl.constexpr,
    HEAD_DIM: tl.constexpr,
    CAUSAL: tl.constexpr,
):
    start_m = tl.program_id(0)
    off_hz = tl.program_id(1)
    q_off = off_hz * stride_qh
    k_off = off_hz * stride_kh
    v_off = off_hz * stride_vh
    offs_m = start_m * BLOCK_M + tl.arange(0, BLOCK_M)
    offs_d = tl.arange(0, HEAD_DIM)
    offs_n = tl.arange(0, BLOCK_N)
    q_ptrs = Q + q_off + offs_m[:, None] * stride_qm + offs_d[None, :] * stride_qk
    k_ptrs = K + k_off + offs_d[:, None] * stride_kk + offs_n[None, :] * stride_kn
    v_ptrs = V + v_off + offs_n[:, None] * stride_vn + offs_d[None, :] * stride_vk
    m_i = tl.full([BLOCK_M], float("-inf"), dtype=tl.float32)
    l_i = tl.zeros([BLOCK_M], dtype=tl.float32) + 1.0
    acc = tl.zeros([BLOCK_M, HEAD_DIM], dtype=tl.float32)
    q = tl.load(q_ptrs)
    acc, l_i, m_i = _attn_fwd_inner(
        acc,
        l_i,
        m_i,
        q,
        k_ptrs,
        v_ptrs,
        sm_scale,
        stride_kn,
        stride_vn,
        start_m,
        seqlen_k,
        BLOCK_M,
        BLOCK_N,
        HEAD_DIM,
        CAUSAL,
    )
    acc = acc / l_i[:, None]
    lse = m_i + tl.math.log2(l_i) / 1.4426950408889634
    o_ptrs = (
        Out
        + off_hz * stride_oh
        + offs_m[:, None] * stride_om
        + offs_d[None, :] * stride_ok
    )
    tl.store(o_ptrs, acc.to(Out.dtype.element_ty))
    tl.store(Lse + off_hz * seqlen_q + offs_m, lse)

# config = {"BLOCK_M": 64, "BLOCK_N": 128, "HEAD_DIM": 16, "arch": "sm_90", "causal": true, "dtype": "bf16", "num_stages": 2, "num_warps": 4}
# arch = sm_90


// ===== COMPILED SASS (sm_90a) =====

	.target	sm_90a

	.elftype	@"ET_EXEC"


//--------------------- .note.nv.tkinfo           --------------------------
	.section	.note.nv.tkinfo,"",@"SHT_NOTE"
	.sectionflags	@"SHF_NOTE_NV_TKINFO"
	.tkinfo
        /*0018*/ 	.word	0x00000002
        /*0030*/ 	.string	""
        /*0030*/ 	.string	"ptxas"
        /*0030*/ 	.string	"Cuda compilation tools, release 13.0, V13.0.88"
        /*0030*/ 	.string	"Build cuda_13.0.r13.0/compiler.36424714_0"
        /*0030*/ 	.string	"-v  -suppress-debug-info  -lineinfo  -arch sm_90a "



//--------------------- .note.nv.cuinfo           --------------------------
	.section	.note.nv.cuinfo,"",@"SHT_NOTE"
	.sectionflags	@"SHF_NOTE_NV_CUINFO"
        /*0018*/ 	.short	0x0002
        /*001a*/ 	.short	0x005a
        /*001c*/ 	.short	0x0082
	.zero		2


//--------------------- .nv.info                  --------------------------
	.section	.nv.info,"",@"SHT_CUDA_INFO"
	.align	4


	//----- nvinfo : EIATTR_REGCOUNT
	.align		4
        /*0000*/ 	.byte	0x04, 0x2f
        /*0002*/ 	.short	(.L_2 - .L_1)
	.align		4
.L_1:
        /*0004*/ 	.word	index@(attn_fwd)
        /*0008*/ 	.word	0x000000d0


	//----- nvinfo : EIATTR_FRAME_SIZE
	.align		4
.L_2:
        /*000c*/ 	.byte	0x04, 0x11
        /*000e*/ 	.short	(.L_4 - .L_3)
	.align		4
.L_3:
        /*0010*/ 	.word	index@(attn_fwd)
        /*0014*/ 	.word	0x00000000


	//----- nvinfo : EIATTR_MIN_STACK_SIZE
	.align		4
.L_4:
        /*0018*/ 	.byte	0x04, 0x12
        /*001a*/ 	.short	(.L_6 - .L_5)
	.align		4
.L_5:
        /*001c*/ 	.word	index@(attn_fwd)
        /*0020*/ 	.word	0x00000000
.L_6:


//--------------------- .nv.compat                --------------------------
	.section	.nv.compat,"",@"SHT_CUDA_COMPAT_INFO"
	.align	4
        /*0000*/ 	.byte	0x02, 0x09, 0x01, 0x00, 0x02, 0x02, 0x04, 0x00, 0x02, 0x05, 0x05, 0x00, 0x03, 0x07, 0x01, 0x01
        /*0010*/ 	.byte	0x02, 0x03, 0x00, 0x00, 0x02, 0x06, 0x01, 0x00, 0x04, 0x0b, 0x08, 0x00, 0x00, 0x00, 0x00, 0x00
        /*0020*/ 	.byte	0x00, 0x00, 0x00, 0x00


//--------------------- .nv.info.attn_fwd         --------------------------
	.section	.nv.info.attn_fwd,"",@"SHT_CUDA_INFO"
	.sectionflags	@""
	.align	4


	//----- nvinfo : EIATTR_CUDA_API_VERSION
	.align		4
        /*0000*/ 	.byte	0x04, 0x37
        /*0002*/ 	.short	(.L_8 - .L_7)
.L_7:
        /*0004*/ 	.word	0x00000082


	//----- nvinfo : EIATTR_KPARAM_INFO
	.align		4
.L_8:
        /*0008*/ 	.byte	0x04, 0x17
        /*000a*/ 	.short	(.L_10 - .L_9)
.L_9:
        /*000c*/ 	.word	0x00000000
        /*0010*/ 	.short	0x0019
        /*0012*/ 	.short	0x0080
        /*0014*/ 	.byte	0x00, 0xf4, 0x21, 0x00


	//----- nvinfo : EIATTR_KPARAM_INFO
	.align		4
.L_10:
        /*0018*/ 	.byte	0x04, 0x17
        /*001a*/ 	.short	(.L_12 - .L_11)
.L_11:
        /*001c*/ 	.word	0x00000000
        /*0020*/ 	.short	0x0018
        /*0022*/ 	.short	0x0078
        /*0024*/ 	.byte	0x00, 0xf4, 0x21, 0x00


	//----- nvinfo : EIATTR_KPARAM_INFO
	.align		4
.L_12:
        /*0028*/ 	.byte	0x04, 0x17
        /*002a*/ 	.short	(.L_14 - .L_13)
.L_13:
        /*002c*/ 	.word	0x00000000
        /*0030*/ 	.short	0x0017
        /*0032*/ 	.short	0x0070
        /*0034*/ 	.byte	0x00, 0xf0, 0x11, 0x00


	//----- nvinfo : EIATTR_KPARAM_INFO
	.align		4
.L_14:
        /*0038*/ 	.byte	0x04, 0x17
        /*003a*/ 	.short	(.L_16 - .L_15)
.L_15:
        /*003c*/ 	.word	0x00000000
        /*0040*/ 	.short	0x0016
        /*0042*/ 	.short	0x006c
        /*0044*/ 	.byte	0x00, 0xf0, 0x11, 0x00


	//----- nvinfo : EIATTR_KPARAM_INFO
	.align		4
.L_16:
        /*0048*/ 	.byte	0x04, 0x17
        /*004a*/ 	.short	(.L_18 - .L_17)
.L_17:
        /*004c*/ 	.word	0x00000000
        /*0050*/ 	.short	0x0015
        /*0052*/ 	.short	0x0068
        /*0054*/ 	.byte	0x00, 0xf0, 0x11, 0x00


	//----- nvinfo : EIATTR_KPARAM_INFO
	.align		4
.L_18:
        /*0058*/ 	.byte	0x04, 0x17
        /*005a*/ 	.short	(.L_20 - .L_19)
.L_19:
        /*005c*/ 	.word	0x00000000
        /*0060*/ 	.short	0x0014
        /*0062*/ 	.short	0x0064
        /*0064*/ 	.byte	0x00, 0xf0, 0x11, 0x00


	//----- nvinfo : EIATTR_KPARAM_INFO
	.align		4
.L_20:
        /*0068*/ 	.byte	0x04, 0x17
        /*006a*/ 	.short	(.L_22 - .L_21)
.L_21:
        /*006c*/ 	.word	0x00000000
        /*0070*/ 	.short	0x0013
        /*0072*/ 	.short	0x0060
        /*0074*/ 	.byte	0x00, 0xf0, 0x11, 0x00


	//----- nvinfo : EIATTR_KPARAM_INFO
	.align		4
.L_22:
        /*0078*/ 	.byte	0x04, 0x17
        /*007a*/ 	.short	(.L_24 - .L_23)
.L_23:
        /*007c*/ 	.word	0x00000000
        /*0080*/ 	.short	0x0012
        /*0082*/ 	.short	0x005c
        /*0084*/ 	.byte	0x00, 0xf0, 0x11, 0x00


	//----- nvinfo : EIATTR_KPARAM_INFO
	.align		4
.L_24:
        /*0088*/ 	.byte	0x04, 0x17
        /*008a*/ 	.short	(.L_26 - .L_25)
.L_25:
        /*008c*/ 	.word	0x00000000
        /*0090*/ 	.short	0x0011
        /*0092*/ 	.short	0x0058
        /*0094*/ 	.byte	0x00, 0xf0, 0x11, 0x00


	//----- nvinfo : EIATTR_KPARAM_INFO
	.align		4
.L_26:
        /*0098*/ 	.byte	0x04, 0x17
        /*009a*/ 	.short	(.L_28 - .L_27)
.L_27:
        /*009c*/ 	.word	0x00000000
        /*00a0*/ 	.short	0x0010
        /*00a2*/ 	.short	0x0054
        /*00a4*/ 	.byte	0x00, 0xf0, 0x11, 0x00


	//----- nvinfo : EIATTR_KPARAM_INFO
	.align		4
.L_28:
        /*00a8*/ 	.byte	0x04, 0x17
        /*00aa*/ 	.short	(.L_30 - .L_29)
.L_29:
        /*00ac*/ 	.word	0x00000000
        /*00b0*/ 	.short	0x000f
        /*00b2*/ 	.short	0x0050
        /*00b4*/ 	.byte	0x00, 0xf0, 0x11, 0x00


	//----- nvinfo : EIATTR_KPARAM_INFO
	.align		4
.L_30:
        /*00b8*/ 	.byte	0x04, 0x17
        /*00ba*/ 	.short	(.L_32 - .L_31)
.L_31:
        /*00bc*/ 	.word	0x00000000
        /*00c0*/ 	.short	0x000e
        /*00c2*/ 	.short	0x004c
        /*00c4*/ 	.byte	0x00, 0xf0, 0x11, 0x00


	//----- nvinfo : EIATTR_KPARAM_INFO
	.align		4
.L_32:
        /*00c8*/ 	.byte	0x04, 0x17
        /*00ca*/ 	.short	(.L_34 - .L_33)
.L_33:
        /*00cc*/ 	.word	0x00000000
        /*00d0*/ 	.short	0x000d
        /*00d2*/ 	.short	0x0048
        /*00d4*/ 	.byte	0x00, 0xf0, 0x11, 0x00


	//----- nvinfo : EIATTR_KPARAM_INFO
	.align		4
.L_34:
        /*00d8*/ 	.byte	0x04, 0x17
        /*00da*/ 	.short	(.L_36 - .L_35)
.L_35:
        /*00dc*/ 	.word	0x00000000
        /*00e0*/ 	.short	0x000c
        /*00e2*/ 	.short	0x0044
        /*00e4*/ 	.byte	0x00, 0xf0, 0x11, 0x00


	//----- nvinfo : EIATTR_KPARAM_INFO
	.align		4
.L_36:
        /*00e8*/ 	.byte	0x04, 0x17
        /*00ea*/ 	.short	(.L_38 - .L_37)
.L_37:
        /*00ec*/ 	.word	0x00000000
        /*00f0*/ 	.short	0x000b
        /*00f2*/ 	.short	0x0040
        /*00f4*/ 	.byte	0x00, 0xf0, 0x11, 0x00


	//----- nvinfo : EIATTR_KPARAM_INFO
	.align		4
.L_38:
        /*00f8*/ 	.byte	0x04, 0x17
        /*00fa*/ 	.short	(.L_40 - .L_39)
.L_39:
        /*00fc*/ 	.word	0x00000000
        /*0100*/ 	.short	0x000a
        /*0102*/ 	.short	0x003c
        /*0104*/ 	.byte	0x00, 0xf0, 0x11, 0x00


	//----- nvinfo : EIATTR_KPARAM_INFO
	.align		4
.L_40:
        /*0108*/ 	.byte	0x04, 0x17
        /*010a*/ 	.short	(.L_42 - .L_41)
.L_41:
        /*010c*/ 	.word	0x00000000
        /*0110*/ 	.short	0x0009
        /*0112*/ 	.short	0x0038
        /*0114*/ 	.byte	0x00, 0xf0, 0x11, 0x00


	//----- nvinfo : EIATTR_KPARAM_INFO
	.align		4
.L_42:
        /*0118*/ 	.byte	0x04, 0x17
        /*011a*/ 	.short	(.L_44 - .L_43)
.L_43:
        /*011c*/ 	.word	0x00000000
        /*0120*/ 	.short	0x0008
        /*0122*/ 	.short	0x0034
        /*0124*/ 	.byte	0x00, 0xf0, 0x11, 0x00


	//----- nvinfo : EIATTR_KPARAM_INFO
	.align		4
.L_44:
        /*0128*/ 	.byte	0x04, 0x17
        /*012a*/ 	.short	(.L_46 - .L_45)
.L_45:
        /*012c*/ 	.word	0x00000000
        /*0130*/ 	.short	0x0007
        /*0132*/ 	.short	0x0030
        /*0134*/ 	.byte	0x00, 0xf0, 0x11, 0x00


	//----- nvinfo : EIATTR_KPARAM_INFO
	.align		4
.L_46:
        /*0138*/ 	.byte	0x04, 0x17
        /*013a*/ 	.short	(.L_48 - .L_47)
.L_47:
        /*013c*/ 	.word	0x00000000
        /*0140*/ 	.short	0x0006
        /*0142*/ 	.short	0x002c
        /*0144*/ 	.byte	0x00, 0xf0, 0x11, 0x00


	//----- nvinfo : EIATTR_KPARAM_INFO
	.align		4
.L_48:
        /*0148*/ 	.byte	0x04, 0x17
        /*014a*/ 	.short	(.L_50 - .L_49)
.L_49:
        /*014c*/ 	.word	0x00000000
        /*0150*/ 	.short	0x0005
        /*0152*/ 	.short	0x0028
        /*0154*/ 	.byte	0x00, 0xf0, 0x11, 0x00


	//----- nvinfo : EIATTR_KPARAM_INFO
	.align		4
.L_50:
        /*0158*/ 	.byte	0x04, 0x17
        /*015a*/ 	.short	(.L_52 - .L_51)
.L_51:
        /*015c*/ 	.word	0x00000000
        /*0160*/ 	.short	0x0004
        /*0162*/ 	.short	0x0020
        /*0164*/ 	.byte	0x00, 0xf4, 0x21, 0x00


	//----- nvinfo : EIATTR_KPARAM_INFO
	.align		4
.L_52:
        /*0168*/ 	.byte	0x04, 0x17
        /*016a*/ 	.short	(.L_54 - .L_53)
.L_53:
        /*016c*/ 	.word	0x00000000
        /*0170*/ 	.short	0x0003
        /*0172*/ 	.short	0x0018
        /*0174*/ 	.byte	0x00, 0xf4, 0x21, 0x00


	//----- nvinfo : EIATTR_KPARAM_INFO
	.align		4
.L_54:
        /*0178*/ 	.byte	0x04, 0x17
        /*017a*/ 	.short	(.L_56 - .L_55)
.L_55:
        /*017c*/ 	.word	0x00000000
        /*0180*/ 	.short	0x0002
        /*0182*/ 	.short	0x0010
        /*0184*/ 	.byte	0x00, 0xf4, 0x21, 0x00


	//----- nvinfo : EIATTR_KPARAM_INFO
	.align		4
.L_56:
        /*0188*/ 	.byte	0x04, 0x17
        /*018a*/ 	.short	(.L_58 - .L_57)
.L_57:
        /*018c*/ 	.word	0x00000000
        /*0190*/ 	.short	0x0001
        /*0192*/ 	.short	0x0008
        /*0194*/ 	.byte	0x00, 0xf4, 0x21, 0x00


	//----- nvinfo : EIATTR_KPARAM_INFO
	.align		4
.L_58:
        /*0198*/ 	.byte	0x04, 0x17
        /*019a*/ 	.short	(.L_60 - .L_59)
.L_59:
        /*019c*/ 	.word	0x00000000
        /*01a0*/ 	.short	0x0000
        /*01a2*/ 	.short	0x0000
        /*01a4*/ 	.byte	0x00, 0xf4, 0x21, 0x00


	//----- nvinfo : EIATTR_SPARSE_MMA_MASK
	.align		4
.L_60:
        /*01a8*/ 	.byte	0x03, 0x50
        /*01aa*/ 	.short	0x0000


	//----- nvinfo : EIATTR_MAXREG_COUNT
	.align		4
        /*01ac*/ 	.byte	0x03, 0x1b
        /*01ae*/ 	.short	0x00ff


	//----- nvinfo : EIATTR_NUM_BARRIERS
	.align		4
        /*01b0*/ 	.byte	0x02, 0x4c
        /*01b2*/ 	.byte	0x01
	.zero		1


	//----- nvinfo : EIATTR_MERCURY_ISA_VERSION
	.align		4
        /*01b4*/ 	.byte	0x03, 0x5f
        /*01b6*/ 	.short	0x0101


	//----- nvinfo : EIATTR_COOP_GROUP_MASK_REGIDS
	.align		4
        /*01b8*/ 	.byte	0x04, 0x29
        /*01ba*/ 	.short	(.L_62 - .L_61)


	//   ....[0]....
.L_61:
        /*01bc*/ 	.word	0xffffffff


	//   ....[1]....
        /*01c0*/ 	.word	0xffffffff


	//   ....[2]....
        /*01c4*/ 	.word	0xffffffff


	//   ....[3]....
        /*01c8*/ 	.word	0xffffffff


	//   ....[4]....
        /*01cc*/ 	.word	0xffffffff


	//   ....[5]....
        /*01d0*/ 	.word	0xffffffff


	//   ....[6]....
        /*01d4*/ 	.word	0xffffffff


	//   ....[7]....
        /*01d8*/ 	.word	0xffffffff


	//----- nvinfo : EIATTR_COOP_GROUP_INSTR_OFFSETS
	.align		4
.L_62:
        /*01dc*/ 	.byte	0x04, 0x28
        /*01de*/ 	.short	(.L_64 - .L_63)


	//   ....[0]....
.L_63:
        /*01e0*/ 	.word	0x00002230


	//   ....[1]....
        /*01e4*/ 	.word	0x00002280


	//   ....[2]....
        /*01e8*/ 	.word	0x00002d20


	//   ....[3]....
        /*01ec*/ 	.word	0x00002d40


	//   ....[4]....
        /*01f0*/ 	.word	0x00004060


	//   ....[5]....
        /*01f4*/ 	.word	0x00004070


	//   ....[6]....
        /*01f8*/ 	.word	0x000040b0


	//   ....[7]....
        /*01fc*/ 	.word	0x000040c0


	//----- nvinfo : EIATTR_EXIT_INSTR_OFFSETS
	.align		4
.L_64:
        /*0200*/ 	.byte	0x04, 0x1c
        /*0202*/ 	.short	(.L_66 - .L_65)


	//   ....[0]....
.L_65:
        /*0204*/ 	.word	0x00004d40


	//   ....[1]....
        /*0208*/ 	.word	0x00004d70


	//----- nvinfo : EIATTR_REQNTID
	.align		4
.L_66:
        /*020c*/ 	.byte	0x04, 0x10
        /*020e*/ 	.short	(.L_68 - .L_67)
.L_67:
        /*0210*/ 	.word	0x00000080
        /*0214*/ 	.word	0x00000001
        /*0218*/ 	.word	0x00000001


	//----- nvinfo : EIATTR_CBANK_PARAM_SIZE
	.align		4
.L_68:
        /*021c*/ 	.byte	0x03, 0x19
        /*021e*/ 	.short	0x0088


	//----- nvinfo : EIATTR_PARAM_CBANK
	.align		4
        /*0220*/ 	.byte	0x04, 0x0a
        /*0222*/ 	.short	(.L_70 - .L_69)
	.align		4
.L_69:
        /*0224*/ 	.word	index@(.nv.constant0.attn_fwd)
        /*0228*/ 	.short	0x0210
        /*022a*/ 	.short	0x0088


	//----- nvinfo : EIATTR_SW_WAR
	.align		4
.L_70:
        /*022c*/ 	.byte	0x04, 0x36
        /*022e*/ 	.short	(.L_72 - .L_71)
.L_71:
        /*0230*/ 	.word	0x00000008
.L_72:


//--------------------- .nv.callgraph             --------------------------
	.section	.nv.callgraph,"",@"SHT_CUDA_CALLGRAPH"
	.align	4
	.sectionentsize	8
	.align		4
        /*0000*/ 	.word	0x00000000
	.align		4
        /*0004*/ 	.word	0xffffffff
	.align		4
        /*0008*/ 	.word	0x00000000
	.align		4
        /*000c*/ 	.word	0xfffffffe
	.align		4
        /*0010*/ 	.word	0x00000000
	.align		4
        /*0014*/ 	.word	0xfffffffd
	.align		4
        /*0018*/ 	.word	0x00000000
	.align		4
        /*001c*/ 	.word	0xfffffffc


//--------------------- .nv.constant4             --------------------------
	.section	.nv.constant4,"a",@progbits
	.align	8
	.align		8
.nv.constant4:
        /*0000*/ 	.dword	_$_str


//--------------------- .text.attn_fwd            --------------------------
	.section	.text.attn_fwd,"ax",@progbits
	.align	128
        .global         attn_fwd
        .type           attn_fwd,@function
        .size           attn_fwd,(.L_x_3 - attn_fwd)
        .other          attn_fwd,@"STO_CUDA_ENTRY STV_DEFAULT"
attn_fwd:
.text.attn_fwd:
[----:B------:R-:W-:Y:S01]  /*0000*/  LDC R1, c[0x0][0x28] ;  /* 0x00000a00ff017b82 */ /* 0x000fe20000000800 */
[----:B------:R-:W0:Y:S07]  /*0010*/  S2R R14, SR_CTAID.X ;  /* 0x00000000000e7919 */ /* 0x000e2e0000002500 */
[----:B------:R-:W1:Y:S01]  /*0020*/  S2UR UR7, SR_CTAID.Y ;  /* 0x00000000000779c3 */ /* 0x000e620000002600 */
[----:B------:R-:W-:Y:S01]  /*0030*/  ULDC.64 UR4, c[0x0][0x240] ;  /* 0x0000900000047ab9 */ /* 0x000fe20000000a00 */
[----:B------:R-:W-:Y:S01]  /*0040*/  ULDC.64 UR14, c[0x0][0x208] ;  /* 0x00008200000e7ab9 */ /* 0x000fe20000000a00 */
[----:B------:R-:W2:Y:S05]  /*0050*/  S2R R23, SR_TID.X ;  /* 0x0000000000177919 */ /* 0x000eaa0000002100 */
[----:B------:R-:W3:Y:S08]  /*0060*/  LDC R16, c[0x0][0x248] ;  /* 0x00009200ff107b82 */ /* 0x000ef00000000800 */
[----:B------:R-:W4:Y:S01]  /*0070*/  LDC.64 R20, c[0x0][0x210] ;  /* 0x00008400ff147b82 */ /* 0x000f220000000a00 */
[----:B-1----:R-:W-:-:S04]  /*0080*/  UIMAD UR4, UR7, UR4, URZ ;  /* 0x00000004070472a4 */ /* 0x002fc8000f8e023f */
[----:B------:R-:W-:Y:S01]  /*0090*/  USHF.L.U32 UR6, UR4, 0x1, URZ ;  /* 0x0000000104067899 */ /* 0x000fe2000800063f */
[----:B0-----:R-:W-:Y:S01]  /*00a0*/  IMAD.SHL.U32 R14, R14, 0x40, RZ ;  /* 0x000000400e0e7824 */ /* 0x001fe200078e00ff */
[----:B--2---:R-:W-:-:S04]  /*00b0*/  SHF.R.U32.HI R4, RZ, 0x6, R23 ;  /* 0x00000006ff047819 */ /* 0x004fc80000011617 */
[----:B------:R-:W-:Y:S02]  /*00c0*/  LOP3.LUT R0, R14, 0x3f, R23, 0xf8, !PT ;  /* 0x0000003f0e007812 */ /* 0x000fe400078ef817 */
[----:B------:R-:W-:-:S03]  /*00d0*/  SGXT.U32 R4, R4, 0x1 ;  /* 0x000000010404781a */ /* 0x000fc60000000000 */
[----:B------:R-:W-:Y:S01]  /*00e0*/  IMAD R2, R0, UR5, RZ ;  /* 0x0000000500027c24 */ /* 0x000fe2000f8e02ff */
[----:B------:R-:W-:Y:S01]  /*00f0*/  UIMAD.WIDE UR4, UR4, 0x2, URZ ;  /* 0x00000002040478a5 */ /* 0x000fe2000f8e023f */
[----:B---3--:R-:W-:Y:S02]  /*0100*/  IMAD R5, R4, R16, RZ ;  /* 0x0000001004057224 */ /* 0x008fe400078e02ff */
[C---:B------:R-:W-:Y:S02]  /*0110*/  IMAD.SHL.U32 R3, R2.reuse, 0x2, RZ ;  /* 0x0000000202037824 */ /* 0x040fe400078e00ff */
[----:B------:R-:W-:-:S03]  /*0120*/  IMAD.HI R2, R2, 0x2, RZ ;  /* 0x0000000202027827 */ /* 0x000fc600078e02ff */
[----:B----4-:R-:W-:Y:S01]  /*0130*/  IADD3 R20, P0, P1, R3, UR6, R20 ;  /* 0x0000000603147c10 */ /* 0x010fe2000f91e014 */
[----:B------:R-:W-:-:S03]  /*0140*/  IMAD R7, R16, 0x2, R5 ;  /* 0x0000000210077824 */ /* 0x000fc600078e0205 */
[----:B------:R-:W-:Y:S01]  /*0150*/  IADD3.X R22, R2, UR5, R21, P0, P1 ;  /* 0x0000000502167c10 */ /* 0x000fe200087e2415 */
[C---:B------:R-:W-:Y:S01]  /*0160*/  IMAD R8, R16.reuse, 0x2, R7 ;  /* 0x0000000210087824 */ /* 0x040fe200078e0207 */
[-C--:B------:R-:W-:Y:S02]  /*0170*/  LEA R2, P0, R5, R20.reuse, 0x1 ;  /* 0x0000001405027211 */ /* 0x080fe400078008ff */
[----:B------:R-:W-:Y:S01]  /*0180*/  LEA R4, P1, R7, R20, 0x1 ;  /* 0x0000001407047211 */ /* 0x000fe200078208ff */
[----:B------:R-:W-:Y:S01]  /*0190*/  IMAD R9, R16, 0x2, R8 ;  /* 0x0000000210097824 */ /* 0x000fe200078e0208 */
[----:B------:R-:W-:Y:S02]  /*01a0*/  LEA.HI.X.SX32 R3, R5, R22, 0x1, P0 ;  /* 0x0000001605037211 */ /* 0x000fe400000f0eff */
[----:B------:R-:W-:Y:S01]  /*01b0*/  LEA R6, P0, R8, R20, 0x1 ;  /* 0x0000001408067211 */ /* 0x000fe200078008ff */
[----:B------:R-:W-:Y:S01]  /*01c0*/  IMAD R11, R16, 0x2, R9 ;  /* 0x00000002100b7824 */ /* 0x000fe200078e0209 */
[-C--:B------:R-:W-:Y:S01]  /*01d0*/  LEA.HI.X.SX32 R5, R7, R22.reuse, 0x1, P1 ;  /* 0x0000001607057211 */ /* 0x080fe200008f0eff */
[----:B------:R0:W2:Y:S01]  /*01e0*/  LDG.E.U16 R17, desc[UR14][R2.64] ;  /* 0x0000000e02117981 */ /* 0x0000a2000c1e1500 */
[----:B------:R-:W-:-:S02]  /*01f0*/  LEA.HI.X.SX32 R7, R8, R22, 0x1, P0 ;  /* 0x0000001608077211 */ /* 0x000fc400000f0eff */
[C---:B------:R-:W-:Y:S01]  /*0200*/  LEA R8, P0, R9.reuse, R20, 0x1 ;  /* 0x0000001409087211 */ /* 0x040fe200078008ff */
[C---:B------:R-:W-:Y:S01]  /*0210*/  IMAD R13, R16.reuse, 0x2, R11 ;  /* 0x00000002100d7824 */ /* 0x040fe200078e020b */
[----:B------:R1:W3:Y:S02]  /*0220*/  LDG.E.U16 R18, desc[UR14][R4.64] ;  /* 0x0000000e04127981 */ /* 0x0002e4000c1e1500 */
[----:B------:R-:W-:Y:S01]  /*0230*/  LEA.HI.X.SX32 R9, R9, R22, 0x1, P0 ;  /* 0x0000001609097211 */ /* 0x000fe200000f0eff */
[C---:B------:R-:W-:Y:S01]  /*0240*/  IMAD R15, R16.reuse, 0x2, R13 ;  /* 0x00000002100f7824 */ /* 0x040fe200078e020d */
[C---:B------:R-:W-:Y:S01]  /*0250*/  LEA R10, P0, R11.reuse, R20, 0x1 ;  /* 0x000000140b0a7211 */ /* 0x040fe200078008ff */
[----:B------:R4:W5:Y:S02]  /*0260*/  LDG.E.U16 R7, desc[UR14][R6.64] ;  /* 0x0000000e06077981 */ /* 0x000964000c1e1500 */
[----:B------:R-:W-:Y:S01]  /*0270*/  IMAD R16, R16, 0x2, R15 ;  /* 0x0000000210107824 */ /* 0x000fe200078e020f */
[----:B------:R-:W-:Y:S01]  /*0280*/  LEA.HI.X.SX32 R11, R11, R22, 0x1, P0 ;  /* 0x000000160b0b7211 */ /* 0x000fe200000f0eff */
[----:B------:R-:W5:Y:S01]  /*0290*/  LDG.E.U16 R8, desc[UR14][R8.64] ;  /* 0x0000000e08087981 */ /* 0x000f62000c1e1500 */
[----:B0-----:R-:W-:-:S02]  /*02a0*/  LEA R2, P0, R13, R20, 0x1 ;  /* 0x000000140d027211 */ /* 0x001fc400078008ff */
[----:B------:R-:W-:Y:S02]  /*02b0*/  LEA R12, P1, R15, R20, 0x1 ;  /* 0x000000140f0c7211 */ /* 0x000fe400078208ff */
[----:B------:R-:W-:Y:S01]  /*02c0*/  LEA.HI.X.SX32 R3, R13, R22, 0x1, P0 ;  /* 0x000000160d037211 */ /* 0x000fe200000f0eff */
[----:B------:R-:W3:Y:S01]  /*02d0*/  LDG.E.U16 R11, desc[UR14][R10.64] ;  /* 0x0000000e0a0b7981 */ /* 0x000ee2000c1e1500 */
[C---:B-1----:R-:W-:Y:S02]  /*02e0*/  LEA R4, P0, R16.reuse, R20, 0x1 ;  /* 0x0000001410047211 */ /* 0x042fe400078008ff */
[-C--:B------:R-:W-:Y:S01]  /*02f0*/  LEA.HI.X.SX32 R13, R15, R22.reuse, 0x1, P1 ;  /* 0x000000160f0d7211 */ /* 0x080fe200008f0eff */
[----:B------:R0:W5:Y:S01]  /*0300*/  LDG.E.U16 R2, desc[UR14][R2.64] ;  /* 0x0000000e02027981 */ /* 0x000162000c1e1500 */
[----:B------:R-:W-:-:S03]  /*0310*/  LEA.HI.X.SX32 R5, R16, R22, 0x1, P0 ;  /* 0x0000001610057211 */ /* 0x000fc600000f0eff */
[----:B------:R-:W5:Y:S04]  /*0320*/  LDG.E.U16 R12, desc[UR14][R12.64] ;  /* 0x0000000e0c0c7981 */ /* 0x000f68000c1e1500 */
[----:B------:R1:W5:Y:S01]  /*0330*/  LDG.E.U16 R4, desc[UR14][R4.64] ;  /* 0x0000000e04047981 */ /* 0x000362000c1e1500 */
[----:B------:R-:W1:Y:S01]  /*0340*/  S2UR UR6, SR_CgaCtaId ;  /* 0x00000000000679c3 */ /* 0x000e620000008800 */
[----:B----4-:R-:W-:Y:S02]  /*0350*/  LOP3.LUT R6, R23, 0x3f, RZ, 0xc0, !PT ;  /* 0x0000003f17067812 */ /* 0x010fe400078ec0ff */
[----:B------:R-:W-:Y:S01]  /*0360*/  SHF.R.S32.HI R142, RZ, 0x6, R23 ;  /* 0x00000006ff8e7819 */ /* 0x000fe20000011417 */
[----:B------:R-:W4:Y:S01]  /*0370*/  S2R R143, SR_TID.X ;  /* 0x00000000008f7919 */ /* 0x000f220000002100 */
[----:B------:R-:W-:-:S02]  /*0380*/  VIADD R144, R14, 0x40 ;  /* 0x000000400e907836 */ /* 0x000fc40000000000 */
[----:B------:R-:W-:Y:S01]  /*0390*/  IMAD.SHL.U32 R6, R6, 0x2, RZ ;  /* 0x0000000206067824 */ /* 0x000fe200078e00ff */
[----:B------:R-:W-:Y:S01]  /*03a0*/  SGXT R142, R142, 0x1 ;  /* 0x000000018e8e781a */ /* 0x000fe20000000200 */
[----:B------:R-:W-:Y:S01]  /*03b0*/  UMOV UR4, 0x400 ;  /* 0x0000040000047882 */ /* 0x000fe20000000000 */
[----:B------:R-:W-:Y:S02]  /*03c0*/  ISETP.GE.AND P0, PT, R144, 0x1, PT ;  /* 0x000000019000780c */ /* 0x000fe40003f06270 */
[----:B------:R-:W-:-:S04]  /*03d0*/  LOP3.LUT R142, R6, 0x90, R142, 0x78, !PT ;  /* 0x00000090068e7812 */ /* 0x000fc800078e788e */
[C---:B0-----:R-:W-:Y:S02]  /*03e0*/  LOP3.LUT R3, R142.reuse, 0x20, RZ, 0x3c, !PT ;  /* 0x000000208e037812 */ /* 0x041fe400078e3cff */
[C---:B-1----:R-:W-:Y:S01]  /*03f0*/  LOP3.LUT R5, R142.reuse, 0x40, RZ, 0x3c, !PT ;  /* 0x000000408e057812 */ /* 0x042fe200078e3cff */
[----:B------:R-:W-:Y:S01]  /*0400*/  ULEA UR6, UR6, UR4, 0x18 ;  /* 0x0000000406067291 */ /* 0x000fe2000f8ec03f */
[----:B------:R-:W-:Y:S01]  /*0410*/  LOP3.LUT R9, R142, 0x60, RZ, 0x3c, !PT ;  /* 0x000000608e097812 */ /* 0x000fe200078e3cff */
[----:B------:R-:W-:Y:S01]  /*0420*/  IMAD.MOV.U32 R57, RZ, RZ, -0x800000 ;  /* 0xff800000ff397424 */ /* 0x000fe200078e00ff */
[----:B------:R-:W-:Y:S01]  /*0430*/  CS2R R88, SRZ ;  /* 0x0000000000587805 */ /* 0x000fe2000001ff00 */
[----:B------:R-:W-:Y:S01]  /*0440*/  IMAD.MOV.U32 R157, RZ, RZ, 0x3f800000 ;  /* 0x3f800000ff9d7424 */ /* 0x000fe200078e00ff */
[----:B------:R-:W-:Y:S01]  /*0450*/  CS2R R90, SRZ ;  /* 0x00000000005a7805 */ /* 0x000fe2000001ff00 */
[----:B------:R-:W-:Y:S01]  /*0460*/  IMAD.MOV.U32 R158, RZ, RZ, 0x3f800000 ;  /* 0x3f800000ff9e7424 */ /* 0x000fe200078e00ff */
[----:B------:R-:W-:Y:S01]  /*0470*/  CS2R R92, SRZ ;  /* 0x00000000005c7805 */ /* 0x000fe2000001ff00 */
[----:B------:R-:W-:Y:S01]  /*0480*/  IMAD.MOV.U32 R80, RZ, RZ, -0x800000 ;  /* 0xff800000ff507424 */ /* 0x000fe200078e00ff */
[----:B------:R-:W-:Y:S01]  /*0490*/  CS2R R94, SRZ ;  /* 0x00000000005e7805 */ /* 0x000fe2000001ff00 */
[C---:B------:R-:W-:Y:S01]  /*04a0*/  IMAD.SHL.U32 R146, R23.reuse, 0x2, RZ ;  /* 0x0000000217927824 */ /* 0x040fe200078e00ff */
[C---:B------:R-:W-:Y:S01]  /*04b0*/  LOP3.LUT R145, R23.reuse, 0x40, RZ, 0xc0, !PT ;  /* 0x0000004017917812 */ /* 0x040fe200078ec0ff */
[----:B--2---:R-:W-:Y:S04]  /*04c0*/  STS.U16 [R142+UR6+0x1000], R17 ;  /* 0x001000118e007988 */ /* 0x004fe80008000406 */
[----:B---3--:R-:W-:Y:S04]  /*04d0*/  STS.U16 [R142+UR6+0x1400], R11 ;  /* 0x0014000b8e007988 */ /* 0x008fe80008000406 */
[----:B------:R-:W-:Y:S04]  /*04e0*/  STS.U16 [R3+UR6+0x1100], R18 ;  /* 0x0011001203007988 */ /* 0x000fe80008000406 */
[----:B-----5:R0:W-:Y:S04]  /*04f0*/  STS.U16 [R3+UR6+0x1500], R2 ;  /* 0x0015000203007988 */ /* 0x0201e80008000406 */
[----:B------:R1:W-:Y:S04]  /*0500*/  STS.U16 [R5+UR6+0x1200], R7 ;  /* 0x0012000705007988 */ /* 0x0003e80008000406 */
[----:B------:R1:W-:Y:S04]  /*0510*/  STS.U16 [R5+UR6+0x1600], R12 ;  /* 0x0016000c05007988 */ /* 0x0003e80008000406 */
[----:B------:R1:W-:Y:S01]  /*0520*/  STS.U16 [R9+UR6+0x1300], R8 ;  /* 0x0013000809007988 */ /* 0x0003e20008000406 */
[----:B0-----:R-:W-:-:S03]  /*0530*/  LOP3.LUT R2, R23, 0x7f, RZ, 0xc0, !PT ;  /* 0x0000007f17027812 */ /* 0x001fc600078ec0ff */
[----:B------:R1:W-:Y:S01]  /*0540*/  STS.U16 [R9+UR6+0x1700], R4 ;  /* 0x0017000409007988 */ /* 0x0003e20008000406 */
[----:B----4-:R-:W-:Y:S05]  /*0550*/  @!P0 BRA `(.L_x_0) ;  /* 0x0000003c000c8947 */ /* 0x010fea0003800000 */
[----:B------:R-:W0:Y:S01]  /*0560*/  LDC.64 R18, c[0x0][0x250] ;  /* 0x00009400ff127b82 */ /* 0x000e220000000a00 */
[--C-:B-1----:R-:W-:Y:S01]  /*0570*/  SHF.R.U32.HI R8, RZ, 0x4, R23.reuse ;  /* 0x00000004ff087819 */ /* 0x102fe20000011617 */
[----:B------:R-:W-:Y:S01]  /*0580*/  IMAD R145, R145, 0x20, R6 ;  /* 0x0000002091917824 */ /* 0x000fe200078e0206 */
[--C-:B------:R-:W-:Y:S01]  /*0590*/  SHF.R.U32.HI R4, RZ, 0x2, R23.reuse ;  /* 0x00000002ff047819 */ /* 0x100fe20000011617 */
[----:B------:R-:W-:Y:S01]  /*05a0*/  ULDC UR4, c[0x0][0x258] ;  /* 0x0000960000047ab9 */ /* 0x000fe20000000800 */
[----:B------:R-:W-:Y:S01]  /*05b0*/  SGXT.U32 R8, R8, 0x3 ;  /* 0x000000030808781a */ /* 0x000fe20000000000 */
[----:B------:R-:W-:Y:S01]  /*05c0*/  ULDC.64 UR8, c[0x0][0x220] ;  /* 0x0000880000087ab9 */ /* 0x000fe20000000a00 */
[----:B------:R-:W-:Y:S01]  /*05d0*/  SHF.R.U32.HI R3, RZ, 0x1, R23 ;  /* 0x00000001ff037819 */ /* 0x000fe20000011617 */
[----:B------:R-:W1:Y:S01]  /*05e0*/  LDC.64 R20, c[0x0][0x260] ;  /* 0x00009800ff147b82 */ /* 0x000e620000000a00 */
[----:B------:R-:W-:Y:S01]  /*05f0*/  SGXT.U32 R4, R4, 0x3 ;  /* 0x000000030404781a */ /* 0x000fe20000000000 */
[----:B------:R-:W-:Y:S01]  /*0600*/  USHF.R.U32.HI UR10, URZ, 0x4, UR6 ;  /* 0x000000043f0a7899 */ /* 0x000fe20008011606 */
[----:B------:R-:W-:Y:S01]  /*0610*/  LOP3.LUT R146, R146, 0x6, RZ, 0xc0, !PT ;  /* 0x0000000692927812 */ /* 0x000fe200078ec0ff */
[----:B------:R-:W-:Y:S01]  /*0620*/  IMAD.MOV.U32 R157, RZ, RZ, 0x3f800000 ;  /* 0x3f800000ff9d7424 */ /* 0x000fe200078e00ff */
[----:B------:R-:W-:Y:S01]  /*0630*/  LOP3.LUT R3, R4, 0x30, R3, 0xf8, !PT ;  /* 0x0000003004037812 */ /* 0x000fe200078ef803 */
[----:B------:R-:W-:Y:S01]  /*0640*/  USGXT.U32 UR10, UR10, 0xe ;  /* 0x0000000e0a0a789a */ /* 0x000fe20008000000 */
[----:B------:R-:W-:Y:S01]  /*0650*/  IMAD.MOV.U32 R149, RZ, RZ, RZ ;  /* 0x000000ffff957224 */ /* 0x000fe200078e00ff */
[----:B------:R-:W2:Y:S01]  /*0660*/  LDC R37, c[0x0][0x268] ;  /* 0x00009a00ff257b82 */ /* 0x000ea20000000800 */
[----:B------:R-:W-:Y:S01]  /*0670*/  IMAD.MOV.U32 R147, RZ, RZ, RZ ;  /* 0x000000ffff937224 */ /* 0x000fe200078e00ff */
[----:B------:R-:W-:Y:S01]  /*0680*/  UIADD3 UR12, UP0, UR10, 0x2, URZ ;  /* 0x000000020a0c7890 */ /* 0x000fe2000ff1e03f */
[----:B------:R-:W-:Y:S01]  /*0690*/  IMAD.MOV.U32 R159, RZ, RZ, -0x800000 ;  /* 0xff800000ff9f7424 */ /* 0x000fe200078e00ff */
[----:B------:R-:W-:Y:S01]  /*06a0*/  CS2R R88, SRZ ;  /* 0x0000000000587805 */ /* 0x000fe2000001ff00 */
[----:B------:R-:W-:Y:S01]  /*06b0*/  IMAD.MOV.U32 R158, RZ, RZ, 0x3f800000 ;  /* 0x3f800000ff9e7424 */ /* 0x000fe200078e00ff */
[----:B------:R-:W-:-:S02]  /*06c0*/  CS2R R90, SRZ ;  /* 0x00000000005a7805 */ /* 0x000fc4000001ff00 */
[----:B------:R-:W-:Y:S01]  /*06d0*/  CS2R R92, SRZ ;  /* 0x00000000005c7805 */ /* 0x000fe2000001ff00 */
[----:B0-----:R-:W-:Y:S01]  /*06e0*/  IMAD R8, R8, R19, RZ ;  /* 0x0000001308087224 */ /* 0x001fe200078e02ff */
[----:B------:R-:W-:Y:S01]  /*06f0*/  CS2R R94, SRZ ;  /* 0x00000000005e7805 */ /* 0x000fe2000001ff00 */
[----:B------:R-:W-:Y:S01]  /*0700*/  IMAD R18, R18, UR7, RZ ;  /* 0x0000000712127c24 */ /* 0x000fe2000f8e02ff */
[----:B------:R-:W-:Y:S01]  /*0710*/  LOP3.LUT R148, R145, 0x10, RZ, 0x3c, !PT ;  /* 0x0000001091947812 */ /* 0x000fe200078e3cff */
[----:B------:R-:W-:Y:S01]  /*0720*/  IMAD R4, R19, 0x8, R8 ;  /* 0x0000000813047824 */ /* 0x000fe200078e0208 */
[C---:B------:R-:W-:Y:S01]  /*0730*/  LOP3.LUT R150, R145.reuse, 0x20, RZ, 0x3c, !PT ;  /* 0x0000002091967812 */ /* 0x040fe200078e3cff */
[----:B------:R-:W-:Y:S01]  /*0740*/  UMOV UR18, UR12 ;  /* 0x0000000c00127c82 */ /* 0x000fe20008000000 */
[----:B------:R-:W-:Y:S01]  /*0750*/  LOP3.LUT R151, R145, 0x30, RZ, 0x3c, !PT ;  /* 0x0000003091977812 */ /* 0x000fe200078e3cff */
[----:B-1----:R-:W-:Y:S01]  /*0760*/  IMAD R11, R2, R21, RZ ;  /* 0x00000015020b7224 */ /* 0x002fe200078e02ff */
[----:B------:R-:W-:Y:S01]  /*0770*/  LOP3.LUT R2, R23, 0xf, RZ, 0xc0, !PT ;  /* 0x0000000f17027812 */ /* 0x000fe200078ec0ff */
[----:B------:R-:W-:Y:S01]  /*0780*/  IMAD R6, R19, 0x8, R4 ;  /* 0x0000000813067824 */ /* 0x000fe200078e0204 */
[C---:B------:R-:W-:Y:S01]  /*0790*/  LOP3.LUT R152, R145.reuse, 0x40, RZ, 0x3c, !PT ;  /* 0x0000004091987812 */ /* 0x040fe200078e3cff */
[----:B------:R-:W-:Y:S01]  /*07a0*/  IMAD R20, R20, UR7, RZ ;  /* 0x0000000714147c24 */ /* 0x000fe2000f8e02ff */
[----:B------:R-:W-:Y:S01]  /*07b0*/  LOP3.LUT R153, R145, 0x50, RZ, 0x3c, !PT ;  /* 0x0000005091997812 */ /* 0x000fe200078e3cff */
[----:B------:R-:W-:Y:S01]  /*07c0*/  IMAD R10, R19, 0x8, R6 ;  /* 0x00000008130a7824 */ /* 0x000fe200078e0206 */
[----:B------:R-:W-:Y:S01]  /*07d0*/  LOP3.LUT R154, R145, 0x60, RZ, 0x3c, !PT ;  /* 0x00000060919a7812 */ /* 0x000fe200078e3cff */
[----:B------:R-:W-:Y:S01]  /*07e0*/  IMAD R2, R2, UR4, RZ ;  /* 0x0000000402027c24 */ /* 0x000fe2000f8e02ff */
[----:B------:R-:W-:Y:S01]  /*07f0*/  ULDC.64 UR4, c[0x0][0x218] ;  /* 0x0000860000047ab9 */ /* 0x000fe20000000a00 */
[----:B------:R-:W-:Y:S01]  /*0800*/  IMAD R12, R19, 0x8, R10 ;  /* 0x00000008130c7824 */ /* 0x000fe200078e020a */
[----:B------:R-:W-:Y:S01]  /*0810*/  LOP3.LUT R155, R145, 0x70, RZ, 0x3c, !PT ;  /* 0x00000070919b7812 */ /* 0x000fe200078e3cff */
[C---:B------:R-:W-:Y:S01]  /*0820*/  IMAD.SHL.U32 R5, R2.reuse, 0x2, RZ ;  /* 0x0000000202057824 */ /* 0x040fe200078e00ff */
[----:B------:R-:W-:Y:S01]  /*0830*/  ULDC UR12, c[0x0][0x238] ;  /* 0x00008e00000c7ab9 */ /* 0x000fe20000000800 */
[----:B------:R-:W-:-:S04]  /*0840*/  IMAD.HI R7, R2, 0x2, RZ ;  /* 0x0000000202077827 */ /* 0x000fc800078e02ff */
[----:B------:R-:W-:Y:S02]  /*0850*/  IMAD.SHL.U32 R2, R18, 0x2, RZ ;  /* 0x0000000212027824 */ /* 0x000fe400078e00ff */
[----:B------:R-:W-:Y:S02]  /*0860*/  IMAD R16, R19, 0x8, R12 ;  /* 0x0000000813107824 */ /* 0x000fe400078e020c */
[----:B------:R-:W-:Y:S01]  /*0870*/  IMAD.SHL.U32 R22, R20, 0x2, RZ ;  /* 0x0000000214167824 */ /* 0x000fe200078e00ff */
[----:B------:R-:W-:Y:S01]  /*0880*/  IADD3 R5, P0, P1, R5, UR4, R2 ;  /* 0x0000000405057c10 */ /* 0x000fe2000f91e002 */
[----:B------:R-:W-:Y:S01]  /*0890*/  IMAD R2, R19, 0x8, R16 ;  /* 0x0000000813027824 */ /* 0x000fe200078e0210 */
[----:B------:R-:W-:Y:S01]  /*08a0*/  UMOV UR4, URZ ;  /* 0x0000003f00047c82 */ /* 0x000fe20008000000 */
[----:B------:R-:W-:Y:S01]  /*08b0*/  IMAD.SHL.U32 R23, R11, 0x2, RZ ;  /* 0x000000020b177824 */ /* 0x000fe200078e00ff */
[----:B------:R-:W-:Y:S01]  /*08c0*/  UIADD3.X UR13, UR4, 0x40000040, URZ, UP0, !UPT ;  /* 0x40000040040d7890 */ /* 0x000fe200087fe43f */
[----:B------:R-:W-:-:S03]  /*08d0*/  IMAD.HI R18, R18, 0x2, RZ ;  /* 0x0000000212127827 */ /* 0x000fc600078e02ff */
[----:B------:R-:W-:Y:S01]  /*08e0*/  IADD3 R22, P2, P3, R23, UR8, R22 ;  /* 0x0000000817167c10 */ /* 0x000fe2000fb5e016 */
[----:B------:R-:W-:Y:S01]  /*08f0*/  IMAD.HI R9, R20, 0x2, RZ ;  /* 0x0000000214097827 */ /* 0x000fe200078e02ff */
[----:B------:R-:W-:Y:S01]  /*0900*/  LOP3.LUT R20, R3, R14, RZ, 0xfc, !PT ;  /* 0x0000000e03147212 */ /* 0x000fe200078efcff */
[----:B------:R-:W-:Y:S01]  /*0910*/  UMOV UR19, UR13 ;  /* 0x0000000d00137c82 */ /* 0x000fe20008000000 */
[----:B------:R-:W-:Y:S01]  /*0920*/  IADD3.X R7, R7, UR5, R18, P0, P1 ;  /* 0x0000000507077c10 */ /* 0x000fe200087e2412 */
[----:B------:R-:W-:Y:S01]  /*0930*/  IMAD R14, R19, 0x8, R2 ;  /* 0x00000008130e7824 */ /* 0x000fe200078e0202 */
[-C--:B------:R-:W-:Y:S01]  /*0940*/  LEA R98, P1, R4, R5.reuse, 0x1 ;  /* 0x0000000504627211 */ /* 0x080fe200078208ff */
[----:B------:R-:W-:Y:S01]  /*0950*/  IMAD.HI R24, R11, 0x2, RZ ;  /* 0x000000020b187827 */ /* 0x000fe200078e02ff */
[----:B------:R-:W-:Y:S01]  /*0960*/  LEA R96, P0, R8, R5, 0x1 ;  /* 0x0000000508607211 */ /* 0x000fe200078008ff */
[----:B------:R-:W-:Y:S01]  /*0970*/  UIADD3 UR5, UR6, 0x1000, URZ ;  /* 0x0000100006057890 */ /* 0x000fe2000fffe03f */
[----:B------:R-:W-:Y:S01]  /*0980*/  LEA.HI.X.SX32 R99, R4, R7, 0x1, P1 ;  /* 0x0000000704637211 */ /* 0x000fe200008f0eff */
[----:B------:R-:W-:Y:S01]  /*0990*/  IMAD R18, R19, 0x8, R14 ;  /* 0x0000000813127824 */ /* 0x000fe200078e020e */
[----:B------:R-:W-:Y:S01]  /*09a0*/  IADD3.X R23, R24, UR9, R9, P2, P3 ;  /* 0x0000000918177c10 */ /* 0x000fe200097e6409 */
[----:B--2---:R-:W-:Y:S01]  /*09b0*/  IMAD R131, R37, 0x14, RZ ;  /* 0x0000001425837824 */ /* 0x004fe200078e02ff */
[----:B------:R-:W-:Y:S01]  /*09c0*/  LEA R100, P2, R6, R5, 0x1 ;  /* 0x0000000506647211 */ /* 0x000fe200078408ff */
[----:B------:R-:W-:Y:S01]  /*09d0*/  IMAD R4, R19, 0x8, R18 ;  /* 0x0000000813047824 */ /* 0x000fe200078e0212 */
[-C--:B------:R-:W-:Y:S01]  /*09e0*/  LEA.HI.X.SX32 R97, R8, R7.reuse, 0x1, P0 ;  /* 0x0000000708617211 */ /* 0x080fe200000f0eff */
[----:B------:R-:W-:Y:S01]  /*09f0*/  IMAD R15, R37, 0xa, RZ ;  /* 0x0000000a250f7824 */ /* 0x000fe200078e02ff */
[----:B------:R-:W-:Y:S01]  /*0a00*/  LEA.HI.X.SX32 R101, R6, R7, 0x1, P2 ;  /* 0x0000000706657211 */ /* 0x000fe200010f0eff */
[----:B------:R-:W-:Y:S01]  /*0a10*/  IMAD R6, R19, 0x8, R4 ;  /* 0x0000000813067824 */ /* 0x000fe200078e0204 */
[-C--:B------:R-:W-:Y:S01]  /*0a20*/  LEA R102, P0, R10, R5.reuse, 0x1 ;  /* 0x000000050a667211 */ /* 0x080fe200078008ff */
[C---:B------:R-:W-:Y:S01]  /*0a30*/  IMAD R129, R37.reuse, 0x12, RZ ;  /* 0x0000001225817824 */ /* 0x040fe200078e02ff */
[----:B------:R-:W-:Y:S01]  /*0a40*/  LEA R104, P1, R12, R5, 0x1 ;  /* 0x000000050c687211 */ /* 0x000fe200078208ff */
[----:B------:R-:W-:Y:S01]  /*0a50*/  IMAD R29, R37, 0xc, RZ ;  /* 0x0000000c251d7824 */ /* 0x000fe200078e02ff */
[----:B------:R-:W-:Y:S01]  /*0a60*/  LEA R8, R19, R6, 0x3 ;  /* 0x0000000613087211 */ /* 0x000fe200078e18ff */
[C---:B------:R-:W-:Y:S01]  /*0a70*/  IMAD R135, R37.reuse, 0x18, RZ ;  /* 0x0000001825877824 */ /* 0x040fe200078e02ff */
[----:B------:R-:W-:Y:S01]  /*0a80*/  LEA.HI.X.SX32 R103, R10, R7, 0x1, P0 ;  /* 0x000000070a677211 */ /* 0x000fe200000f0eff */
[----:B------:R-:W-:Y:S01]  /*0a90*/  IMAD R133, R37, 0x16, RZ ;  /* 0x0000001625857824 */ /* 0x000fe200078e02ff */
[-C--:B------:R-:W-:Y:S01]  /*0aa0*/  LEA R108, P0, R2, R5.reuse, 0x1 ;  /* 0x00000005026c7211 */ /* 0x080fe200078008ff */
[----:B------:R-:W-:Y:S01]  /*0ab0*/  IMAD R10, R19, 0x8, R8 ;  /* 0x00000008130a7824 */ /* 0x000fe200078e0208 */
[----:B------:R-:W-:Y:S01]  /*0ac0*/  LEA R106, P2, R16, R5, 0x1 ;  /* 0x00000005106a7211 */ /* 0x000fe200078408ff */
[----:B------:R-:W-:Y:S01]  /*0ad0*/  IMAD R9, R37, 0x6, RZ ;  /* 0x0000000625097824 */ /* 0x000fe200078e02ff */
[-C--:B------:R-:W-:Y:S01]  /*0ae0*/  LEA.HI.X.SX32 R109, R2, R7.reuse, 0x1, P0 ;  /* 0x00000007026d7211 */ /* 0x080fe200000f0eff */
[----:B------:R-:W-:Y:S01]  /*0af0*/  IMAD R2, R19, 0x8, R10 ;  /* 0x0000000813027824 */ /* 0x000fe200078e020a */
[-C--:B------:R-:W-:Y:S01]  /*0b00*/  LEA.HI.X.SX32 R105, R12, R7.reuse, 0x1, P1 ;  /* 0x000000070c697211 */ /* 0x080fe200008f0eff */
[----:B------:R-:W-:Y:S01]  /*0b10*/  IMAD R137, R37, 0x1a, RZ ;  /* 0x0000001a25897824 */ /* 0x000fe200078e02ff */
[----:B------:R-:W-:Y:S01]  /*0b20*/  LEA.HI.X.SX32 R107, R16, R7, 0x1, P2 ;  /* 0x00000007106b7211 */ /* 0x000fe200010f0eff */
[----:B------:R-:W-:Y:S01]  /*0b30*/  IMAD R12, R19, 0x8, R2 ;  /* 0x00000008130c7824 */ /* 0x000fe200078e0202 */
[-C--:B------:R-:W-:Y:S01]  /*0b40*/  LEA R110, P1, R14, R5.reuse, 0x1 ;  /* 0x000000050e6e7211 */ /* 0x080fe200078208ff */
[----:B------:R-:W-:Y:S01]  /*0b50*/  IMAD R13, R37, 0x9, RZ ;  /* 0x00000009250d7824 */ /* 0x000fe200078e02ff */
[----:B------:R-:W-:Y:S01]  /*0b60*/  LEA R112, P2, R18, R5, 0x1 ;  /* 0x0000000512707211 */ /* 0x000fe200078408ff */
[----:B------:R-:W-:Y:S01]  /*0b70*/  IMAD R3, R19, 0x8, R12 ;  /* 0x0000000813037824 */ /* 0x000fe200078e020c */
[-C--:B------:R-:W-:Y:S01]  /*0b80*/  LEA.HI.X.SX32 R111, R14, R7.reuse, 0x1, P1 ;  /* 0x000000070e6f7211 */ /* 0x080fe200008f0eff */
[C---:B------:R-:W-:Y:S01]  /*0b90*/  IMAD R27, R37.reuse, 0xb, RZ ;  /* 0x0000000b251b7824 */ /* 0x040fe200078e02ff */
[----:B------:R-:W-:Y:S01]  /*0ba0*/  LEA.HI.X.SX32 R113, R18, R7, 0x1, P2 ;  /* 0x0000000712717211 */ /* 0x000fe200010f0eff */
[C---:B------:R-:W-:Y:S01]  /*0bb0*/  IMAD R31, R37.reuse, 0xd, RZ ;  /* 0x0000000d251f7824 */ /* 0x040fe200078e02ff */
[-C--:B------:R-:W-:Y:S01]  /*0bc0*/  LEA R114, P0, R4, R5.reuse, 0x1 ;  /* 0x0000000504727211 */ /* 0x080fe200078008ff */
[C---:B------:R-:W-:Y:S01]  /*0bd0*/  IMAD R33, R37.reuse, 0xe, RZ ;  /* 0x0000000e25217824 */ /* 0x040fe200078e02ff */
[-C--:B------:R-:W-:Y:S01]  /*0be0*/  LEA R116, P1, R6, R5.reuse, 0x1 ;  /* 0x0000000506747211 */ /* 0x080fe200078208ff */
[C---:B------:R-:W-:Y:S01]  /*0bf0*/  IMAD R141, R37.reuse, 0x1c, RZ ;  /* 0x0000001c258d7824 */ /* 0x040fe200078e02ff */
[----:B------:R-:W-:Y:S01]  /*0c00*/  LEA R118, P2, R8, R5, 0x1 ;  /* 0x0000000508767211 */ /* 0x000fe200078408ff */
[C---:B------:R-:W-:Y:S01]  /*0c10*/  IMAD R39, R37.reuse, 0x1e, RZ ;  /* 0x0000001e25277824 */ /* 0x040fe200078e02ff */
[-C--:B------:R-:W-:Y:S01]  /*0c20*/  LEA.HI.X.SX32 R115, R4, R7.reuse, 0x1, P0 ;  /* 0x0000000704737211 */ /* 0x080fe200000f0eff */
[C---:B------:R-:W-:Y:S01]  /*0c30*/  IMAD.SHL.U32 R17, R37.reuse, 0x4, RZ ;  /* 0x0000000425117824 */ /* 0x040fe200078e00ff */
[-C--:B------:R-:W-:Y:S01]  /*0c40*/  LEA.HI.X.SX32 R117, R6, R7.reuse, 0x1, P1 ;  /* 0x0000000706757211 */ /* 0x080fe200008f0eff */
[C---:B------:R-:W-:Y:S01]  /*0c50*/  IMAD R11, R37.reuse, 0x7, RZ ;  /* 0x00000007250b7824 */ /* 0x040fe200078e02ff */
[----:B------:R-:W-:Y:S01]  /*0c60*/  LEA.HI.X.SX32 R119, R8, R7, 0x1, P2 ;  /* 0x0000000708777211 */ /* 0x000fe200010f0eff */
[C---:B------:R-:W-:Y:S01]  /*0c70*/  IMAD.SHL.U32 R25, R37.reuse, 0x8, RZ ;  /* 0x0000000825197824 */ /* 0x040fe200078e00ff */
[-C--:B------:R-:W-:Y:S01]  /*0c80*/  LEA R120, P0, R10, R5.reuse, 0x1 ;  /* 0x000000050a787211 */ /* 0x080fe200078008ff */
[----:B------:R-:W-:Y:S01]  /*0c90*/  IMAD R35, R37, 0xf, RZ ;  /* 0x0000000f25237824 */ /* 0x000fe200078e02ff */
[-C--:B------:R-:W-:Y:S01]  /*0ca0*/  LEA R122, P1, R2, R5.reuse, 0x1 ;  /* 0x00000005027a7211 */ /* 0x080fe200078208ff */
[----:B------:R-:W-:Y:S01]  /*0cb0*/  USHF.R.U32.HI UR5, URZ, 0x4, UR5 ;  /* 0x000000043f057899 */ /* 0x000fe20008011605 */
[-C--:B------:R-:W-:Y:S01]  /*0cc0*/  LEA R124, P2, R12, R5.reuse, 0x1 ;  /* 0x000000050c7c7211 */ /* 0x080fe200078408ff */
[----:B------:R-:W-:Y:S01]  /*0cd0*/  IMAD.MOV.U32 R18, RZ, RZ, -0x800000 ;  /* 0xff800000ff127424 */ /* 0x000fe200078e00ff */
[----:B------:R-:W-:Y:S01]  /*0ce0*/  LEA R126, P3, R3, R5, 0x1 ;  /* 0x00000005037e7211 */ /* 0x000fe200078608ff */
[----:B------:R-:W-:Y:S01]  /*0cf0*/  IMAD R5, R37, 0x3, RZ ;  /* 0x0000000325057824 */ /* 0x000fe200078e02ff */
[-C--:B------:R-:W-:Y:S01]  /*0d00*/  LEA.HI.X.SX32 R121, R10, R7.reuse, 0x1, P0 ;  /* 0x000000070a797211 */ /* 0x080fe200000f0eff */
[----:B------:R-:W-:Y:S01]  /*0d10*/  USGXT.U32 UR8, UR5, 0xe ;  /* 0x0000000e0508789a */ /* 0x000fe20008000000 */
[-C--:B------:R-:W-:Y:S01]  /*0d20*/  LEA.HI.X.SX32 R123, R2, R7.reuse, 0x1, P1 ;  /* 0x00000007027b7211 */ /* 0x080fe200008f0eff */
[----:B------:R-:W-:Y:S01]  /*0d30*/  UIADD3.64 UR22, UR18, 0x2, URZ ;  /* 0x0000000212167897 */ /* 0x000fe2000fffe03f */
[-C--:B------:R-:W-:Y:S01]  /*0d40*/  LEA.HI.X.SX32 R125, R12, R7.reuse, 0x1, P2 ;  /* 0x000000070c7d7211 */ /* 0x080fe200010f0eff */
[----:B------:R-:W-:Y:S01]  /*0d50*/  UIADD3.64 UR26, UR18, 0x4, URZ ;  /* 0x00000004121a7897 */ /* 0x000fe2000fffe03f */
[----:B------:R-:W-:Y:S01]  /*0d60*/  LEA.HI.X.SX32 R127, R3, R7, 0x1, P3 ;  /* 0x00000007037f7211 */ /* 0x000fe200018f0eff */
[----:B------:R-:W-:Y:S01]  /*0d70*/  IMAD R7, R37, 0x5, RZ ;  /* 0x0000000525077824 */ /* 0x000fe200078e02ff */
[-C--:B------:R-:W-:Y:S01]  /*0d80*/  IADD3 R130, P5, R131, R22.reuse, RZ ;  /* 0x0000001683827210 */ /* 0x080fe20007fbe0ff */
[----:B------:R-:W-:Y:S01]  /*0d90*/  IMAD.SHL.U32 R3, R37, 0x2, RZ ;  /* 0x0000000225037824 */ /* 0x000fe200078e00ff */
[-C--:B------:R-:W-:Y:S01]  /*0da0*/  IADD3 R138, P6, R15, R22.reuse, RZ ;  /* 0x000000160f8a7210 */ /* 0x080fe20007fde0ff */
[----:B------:R-:W-:Y:S01]  /*0db0*/  UIADD3.64 UR30, UR18, 0x7e, URZ ;  /* 0x0000007e121e7897 */ /* 0x000fe2000fffe03f */
[-C--:B------:R-:W-:Y:S01]  /*0dc0*/  IADD3 R128, P0, R129, R22.reuse, RZ ;  /* 0x0000001681807210 */ /* 0x080fe20007f1e0ff */
[----:B------:R-:W-:Y:S01]  /*0dd0*/  UIADD3.64 UR34, UR18, 0x80, URZ ;  /* 0x0000008012227897 */ /* 0x000fe2000fffe03f */
[-C--:B------:R-:W-:Y:S01]  /*0de0*/  LEA.HI.X.SX32 R131, R15, R23.reuse, 0x1, P5 ;  /* 0x000000170f837211 */ /* 0x080fe200028f0eff */
[----:B------:R-:W-:Y:S01]  /*0df0*/  UIADD3.64 UR38, UR18, 0x82, URZ ;  /* 0x0000008212267897 */ /* 0x000fe2000fffe03f */
[----:B------:R-:W-:Y:S01]  /*0e00*/  IADD3 R134, P3, R135, R22, RZ ;  /* 0x0000001687867210 */ /* 0x000fe20007f7e0ff */
[----:B------:R-:W-:Y:S01]  /*0e10*/  UIADD3.64 UR42, UR18, 0x84, URZ ;  /* 0x00000084122a7897 */ /* 0x000fe2000fffe03f */
[----:B------:R-:W-:-:S02]  /*0e20*/  LEA.HI.X.SX32 R139, R7, R23, 0x1, P6 ;  /* 0x00000017078b7211 */ /* 0x000fc400030f0eff */
[-C--:B------:R-:W-:Y:S02]  /*0e30*/  IADD3 R12, P5, R29, R22.reuse, RZ ;  /* 0x000000161d0c7210 */ /* 0x080fe40007fbe0ff */
[-C--:B------:R-:W-:Y:S02]  /*0e40*/  IADD3 R132, P1, R133, R22.reuse, RZ ;  /* 0x0000001685847210 */ /* 0x080fe40007f3e0ff */
[-C--:B------:R-:W-:Y:S02]  /*0e50*/  IADD3 R136, P2, R137, R22.reuse, RZ ;  /* 0x0000001689887210 */ /* 0x080fe40007f5e0ff */
[----:B------:R-:W-:Y:S02]  /*0e60*/  IADD3 R14, P6, R9, R22, RZ ;  /* 0x00000016090e7210 */ /* 0x000fe40007fde0ff */
[-C--:B------:R-:W-:Y:S02]  /*0e70*/  LEA.HI.X.SX32 R129, R13, R23.reuse, 0x1, P0 ;  /* 0x000000170d817211 */ /* 0x080fe400000f0eff */
[----:B------:R-:W-:-:S02]  /*0e80*/  LEA.HI.X.SX32 R13, R9, R23, 0x1, P5 ;  /* 0x00000017090d7211 */ /* 0x000fc400028f0eff */
[-C--:B------:R-:W-:Y:S02]  /*0e90*/  LEA.HI.X.SX32 R135, R29, R23.reuse, 0x1, P3 ;  /* 0x000000171d877211 */ /* 0x080fe400018f0eff */
[-C--:B------:R-:W-:Y:S02]  /*0ea0*/  LEA.HI.X.SX32 R133, R27, R23.reuse, 0x1, P1 ;  /* 0x000000171b857211 */ /* 0x080fe400008f0eff */
[-C--:B------:R-:W-:Y:S02]  /*0eb0*/  LEA.HI.X.SX32 R15, R5, R23.reuse, 0x1, P6 ;  /* 0x00000017050f7211 */ /* 0x080fe400030f0eff */
[CC--:B------:R-:W-:Y:S02]  /*0ec0*/  LEA R6, P5, R37.reuse, R22.reuse, 0x2 ;  /* 0x0000001625067211 */ /* 0x0c0fe400078a10ff */
[----:B------:R-:W-:Y:S02]  /*0ed0*/  LEA R4, P3, R37, R22, 0x3 ;  /* 0x0000001625047211 */ /* 0x000fe400078618ff */
[----:B------:R-:W-:-:S02]  /*0ee0*/  LEA.HI.X.SX32 R137, R31, R23, 0x1, P2 ;  /* 0x000000171f897211 */ /* 0x000fc400010f0eff */
[-C--:B------:R-:W-:Y:S02]  /*0ef0*/  IADD3 R140, P4, R141, R22.reuse, RZ ;  /* 0x000000168d8c7210 */ /* 0x080fe40007f9e0ff */
[-C--:B------:R-:W-:Y:S02]  /*0f00*/  IADD3 R16, P0, R39, R22.reuse, RZ ;  /* 0x0000001627107210 */ /* 0x080fe40007f1e0ff */
[-C--:B------:R-:W-:Y:S02]  /*0f10*/  IADD3 R10, P1, R33, R22.reuse, RZ ;  /* 0x00000016210a7210 */ /* 0x080fe40007f3e0ff */
[-C--:B------:R-:W-:Y:S02]  /*0f20*/  IADD3 R8, P6, R3, R22.reuse, RZ ;  /* 0x0000001603087210 */ /* 0x080fe40007fde0ff */
[----:B------:R-:W-:Y:S02]  /*0f30*/  LEA R2, P2, R37, R22, 0x4 ;  /* 0x0000001625027211 */ /* 0x000fe400078420ff */
[----:B------:R-:W-:-:S02]  /*0f40*/  LEA.HI.X.SX32 R7, R3, R23, 0x1, P5 ;  /* 0x0000001703077211 */ /* 0x000fc400028f0eff */
[-C--:B------:R-:W-:Y:S02]  /*0f50*/  LEA.HI.X.SX32 R5, R17, R23.reuse, 0x1, P3 ;  /* 0x0000001711057211 */ /* 0x080fe400018f0eff */
[----:B------:R-:W-:Y:S02]  /*0f60*/  LOP3.LUT R156, R20, 0x8, RZ, 0xfc, !PT ;  /* 0x00000008149c7812 */ /* 0x000fe400078efcff */
[-C--:B------:R-:W-:Y:S02]  /*0f70*/  LEA.HI.X.SX32 R11, R11, R23.reuse, 0x1, P1 ;  /* 0x000000170b0b7211 */ /* 0x080fe400008f0eff */
[-C--:B------:R-:W-:Y:S02]  /*0f80*/  LEA.HI.X.SX32 R141, R33, R23.reuse, 0x1, P4 ;  /* 0x00000017218d7211 */ /* 0x080fe400020f0eff */
[-C--:B------:R-:W-:Y:S02]  /*0f90*/  LEA.HI.X.SX32 R9, R37, R23.reuse, 0x1, P6 ;  /* 0x0000001725097211 */ /* 0x080fe400030f0eff */
[----:B------:R-:W-:-:S02]  /*0fa0*/  LEA.HI.X.SX32 R3, R25, R23, 0x1, P2 ;  /* 0x0000001719037211 */ /* 0x000fc400010f0eff */
[----:B------:R-:W-:-:S07]  /*0fb0*/  LEA.HI.X.SX32 R17, R35, R23, 0x1, P0 ;  /* 0x0000001723117211 */ /* 0x000fce00000f0eff */
.L_x_1:
[----:B------:R-:W-:-:S04]  /*0fc0*/  IMAD.WIDE R24, R149, 0x2, R96 ;  /* 0x0000000295187825 */ /* 0x000fc800078e0260 */
[C---:B------:R-:W-:Y:S01]  /*0fd0*/  IMAD.WIDE R26, R149.reuse, 0x2, R98 ;  /* 0x00000002951a7825 */ /* 0x040fe200078e0262 */
[----:B------:R0:W2:Y:S03]  /*0fe0*/  LDG.E.U16 R45, desc[UR14][R24.64] ;  /* 0x0000000e182d7981 */ /* 0x0000a6000c1e1500 */
[C---:B------:R-:W-:Y:S01]  /*0ff0*/  IMAD.WIDE R28, R149.reuse, 0x2, R100 ;  /* 0x00000002951c7825 */ /* 0x040fe200078e0264 */
[----:B------:R1:W3:Y:S03]  /*1000*/  LDG.E.U16 R47, desc[UR14][R26.64] ;  /* 0x0000000e1a2f7981 */ /* 0x0002e6000c1e1500 */
[C---:B------:R-:W-:Y:S01]  /*1010*/  IMAD.WIDE R30, R149.reuse, 0x2, R102 ;  /* 0x00000002951e7825 */ /* 0x040fe200078e0266 */
[----:B------:R4:W5:Y:S03]  /*1020*/  LDG.E.U16 R49, desc[UR14][R28.64] ;  /* 0x0000000e1c317981 */ /* 0x000966000c1e1500 */
[C---:B------:R-:W-:Y:S01]  /*1030*/  IMAD.WIDE R32, R149.reuse, 0x2, R104 ;  /* 0x0000000295207825 */ /* 0x040fe200078e0268 */
[----:B------:R4:W5:Y:S03]  /*1040*/  LDG.E.U16 R51, desc[UR14][R30.64] ;  /* 0x0000000e1e337981 */ /* 0x000966000c1e1500 */
[C---:B------:R-:W-:Y:S01]  /*1050*/  IMAD.WIDE R34, R149.reuse, 0x2, R106 ;  /* 0x0000000295227825 */ /* 0x040fe200078e026a */
[----:B------:R4:W5:Y:S03]  /*1060*/  LDG.E.U16 R53, desc[UR14][R32.64] ;  /* 0x0000000e20357981 */ /* 0x000966000c1e1500 */
[C---:B0-----:R-:W-:Y:S01]  /*1070*/  IMAD.WIDE R24, R149.reuse, 0x2, R108 ;  /* 0x0000000295187825 */ /* 0x041fe200078e026c */
[----:B------:R0:W5:Y:S03]  /*1080*/  LDG.E.U16 R55, desc[UR14][R34.64] ;  /* 0x0000000e22377981 */ /* 0x000166000c1e1500 */
[----:B------:R-:W-:-:S02]  /*1090*/  IMAD.WIDE R36, R149, 0x2, R110 ;  /* 0x0000000295247825 */ /* 0x000fc400078e026e */
[----:B------:R-:W5:Y:S02]  /*10a0*/  LDG.E.U16 R25, desc[UR14][R24.64] ;  /* 0x0000000e18197981 */ /* 0x000f64000c1e1500 */
[C---:B------:R-:W-:Y:S02]  /*10b0*/  IMAD.WIDE R38, R149.reuse, 0x2, R112 ;  /* 0x0000000295267825 */ /* 0x040fe400078e0270 */
[----:B------:R-:W5:Y:S02]  /*10c0*/  LDG.E.U16 R37, desc[UR14][R36.64] ;  /* 0x0000000e24257981 */ /* 0x000f64000c1e1500 */
[C---:B------:R-:W-:Y:S02]  /*10d0*/  IMAD.WIDE R40, R149.reuse, 0x2, R114 ;  /* 0x0000000295287825 */ /* 0x040fe400078e0272 */
[----:B------:R-:W5:Y:S02]  /*10e0*/  LDG.E.U16 R39, desc[UR14][R38.64] ;  /* 0x0000000e26277981 */ /* 0x000f64000c1e1500 */
[----:B------:R-:W-:-:S02]  /*10f0*/  IMAD.WIDE R42, R149, 0x2, R116 ;  /* 0x00000002952a7825 */ /* 0x000fc400078e0274 */
[----:B------:R-:W5:Y:S02]  /*1100*/  LDG.E.U16 R41, desc[UR14][R40.64] ;  /* 0x0000000e28297981 */ /* 0x000f64000c1e1500 */
[C---:B-1----:R-:W-:Y:S02]  /*1110*/  IMAD.WIDE R26, R149.reuse, 0x2, R118 ;  /* 0x00000002951a7825 */ /* 0x042fe400078e0276 */
[----:B------:R-:W5:Y:S02]  /*1120*/  LDG.E.U16 R161, desc[UR14][R42.64] ;  /* 0x0000000e2aa17981 */ /* 0x000f64000c1e1500 */
[C---:B----4-:R-:W-:Y:S02]  /*1130*/  IMAD.WIDE R28, R149.reuse, 0x2, R120 ;  /* 0x00000002951c7825 */ /* 0x050fe400078e0278 */
[----:B------:R-:W4:Y:S02]  /*1140*/  LDG.E.U16 R163, desc[UR14][R26.64] ;  /* 0x0000000e1aa37981 */ /* 0x000f24000c1e1500 */
[----:B------:R-:W-:-:S02]  /*1150*/  IMAD.WIDE R30, R149, 0x2, R122 ;  /* 0x00000002951e7825 */ /* 0x000fc400078e027a */
[----:B------:R-:W4:Y:S02]  /*1160*/  LDG.E.U16 R165, desc[UR14][R28.64] ;  /* 0x0000000e1ca57981 */ /* 0x000f24000c1e1500 */
[C---:B------:R-:W-:Y:S02]  /*1170*/  IMAD.WIDE R32, R149.reuse, 0x2, R124 ;  /* 0x0000000295207825 */ /* 0x040fe400078e027c */
[----:B------:R-:W4:Y:S02]  /*1180*/  LDG.E.U16 R167, desc[UR14][R30.64] ;  /* 0x0000000e1ea77981 */ /* 0x000f24000c1e1500 */
[----:B0-----:R-:W-:Y:S02]  /*1190*/  IMAD.WIDE R34, R149, 0x2, R126 ;  /* 0x0000000295227825 */ /* 0x001fe400078e027e */
[----:B------:R-:W4:Y:S04]  /*11a0*/  LDG.E.U16 R169, desc[UR14][R32.64] ;  /* 0x0000000e20a97981 */ /* 0x000f28000c1e1500 */
[----:B------:R-:W4:Y:S01]  /*11b0*/  LDG.E.U16 R171, desc[UR14][R34.64] ;  /* 0x0000000e22ab7981 */ /* 0x000f22000c1e1500 */
[----:B------:R-:W-:Y:S06]  /*11c0*/  BAR.SYNC.DEFER_BLOCKING 0x0 ;  /* 0x0000000000007b1d */ /* 0x000fec0000010000 */
[----:B------:R-:W-:Y:S01]  /*11d0*/  UMOV UR9, 0x40000040 ;  /* 0x4000004000097882 */ /* 0x000fe20000000000 */
[----:B------:R-:W-:Y:S01]  /*11e0*/  UMOV UR11, 0xc0000010 ;  /* 0xc0000010000b7882 */ /* 0x000fe20000000000 */
[----:B--2---:R-:W-:Y:S04]  /*11f0*/  STS.U16 [R142+UR6], R45 ;  /* 0x0000002d8e007988 */ /* 0x004fe80008000406 */
[----:B---3--:R-:W-:Y:S04]  /*1200*/  STS.U16 [R142+UR6+0x100], R47 ;  /* 0x0001002f8e007988 */ /* 0x008fe80008000406 */
[----:B-----5:R-:W-:Y:S04]  /*1210*/  STS.U16 [R142+UR6+0x200], R49 ;  /* 0x000200318e007988 */ /* 0x020fe80008000406 */
[----:B------:R-:W-:Y:S04]  /*1220*/  STS.U16 [R142+UR6+0x300], R51 ;  /* 0x000300338e007988 */ /* 0x000fe80008000406 */
[----:B------:R-:W-:Y:S04]  /*1230*/  STS.U16 [R142+UR6+0x400], R53 ;  /* 0x000400358e007988 */ /* 0x000fe80008000406 */
[----:B------:R-:W-:Y:S04]  /*1240*/  STS.U16 [R142+UR6+0x500], R55 ;  /* 0x000500378e007988 */ /* 0x000fe80008000406 */
[----:B------:R-:W-:Y:S04]  /*1250*/  STS.U16 [R142+UR6+0x600], R25 ;  /* 0x000600198e007988 */ /* 0x000fe80008000406 */
[----:B------:R-:W-:Y:S04]  /*1260*/  STS.U16 [R142+UR6+0x700], R37 ;  /* 0x000700258e007988 */ /* 0x000fe80008000406 */
[----:B------:R-:W-:Y:S04]  /*1270*/  STS.U16 [R142+UR6+0x800], R39 ;  /* 0x000800278e007988 */ /* 0x000fe80008000406 */
[----:B------:R0:W-:Y:S04]  /*1280*/  STS.U16 [R142+UR6+0x900], R41 ;  /* 0x000900298e007988 */ /* 0x0001e80008000406 */
[----:B------:R-:W-:Y:S04]  /*1290*/  STS.U16 [R142+UR6+0xa00], R161 ;  /* 0x000a00a18e007988 */ /* 0x000fe80008000406 */
[----:B----4-:R1:W-:Y:S04]  /*12a0*/  STS.U16 [R142+UR6+0xb00], R163 ;  /* 0x000b00a38e007988 */ /* 0x0103e80008000406 */
[----:B------:R2:W-:Y:S04]  /*12b0*/  STS.U16 [R142+UR6+0xc00], R165 ;  /* 0x000c00a58e007988 */ /* 0x0005e80008000406 */
[----:B------:R3:W-:Y:S04]  /*12c0*/  STS.U16 [R142+UR6+0xd00], R167 ;  /* 0x000d00a78e007988 */ /* 0x0007e80008000406 */
[----:B------:R4:W-:Y:S04]  /*12d0*/  STS.U16 [R142+UR6+0xe00], R169 ;  /* 0x000e00a98e007988 */ /* 0x0009e80008000406 */
[----:B------:R5:W-:Y:S01]  /*12e0*/  STS.U16 [R142+UR6+0xf00], R171 ;  /* 0x000f00ab8e007988 */ /* 0x000be20008000406 */
[----:B------:R0:W-:Y:S06]  /*12f0*/  MEMBAR.ALL.CTA ;  /* 0x0000000000007992 */ /* 0x0001ec0000008000 */
[----:B0-----:R-:W0:Y:S02]  /*1300*/  FENCE.VIEW.ASYNC.S ;  /* 0x00000000000073c6 */ /* 0x001e240000000000 */
[----:B0-----:R-:W-:Y:S06]  /*1310*/  BAR.SYNC.DEFER_BLOCKING 0x0 ;  /* 0x0000000000007b1d */ /* 0x001fec0000010000 */
[----:B------:R-:W-:-:S06]  /*1320*/  WARPGROUP.ARRIVE ;  /* 0x00000000000079c5 */ /* 0x000fcc0000000000 */
[----:B------:R-:W-:Y:S01]  /*1330*/  HGMMA.64x128x16.F32.BF16 R24, gdesc[UR8].tnspA, RZ, !UPT, gsb0 ;  /* 0x21e00000081879f0 */ /* 0x000fe2000c0018ff */
[----:B-1----:R-:W-:-:S05]  /*1340*/  VIADD R163, R146, UR4 ;  /* 0x0000000492a37c36 */ /* 0x002fca0008000000 */
[C---:B------:R-:W-:Y:S02]  /*1350*/  LOP3.LUT R161, R163.reuse, 0x70, RZ, 0xfc, !PT ;  /* 0x00000070a3a17812 */ /* 0x040fe400078efcff */
[----:B--2---:R-:W-:Y:S02]  /*1360*/  LOP3.LUT R165, R163, 0x71, RZ, 0xfc, !PT ;  /* 0x00000071a3a57812 */ /* 0x004fe400078efcff */
[----:B------:R-:W-:Y:S02]  /*1370*/  ISETP.GE.AND P6, PT, R156, R161, PT ;  /* 0x000000a19c00720c */ /* 0x000fe40003fc6270 */
[-C--:B------:R-:W-:Y:S02]  /*1380*/  ISETP.GE.AND P5, PT, R20, R165.reuse, PT ;  /* 0x000000a51400720c */ /* 0x080fe40003fa6270 */
[----:B------:R-:W-:Y:S02]  /*1390*/  ISETP.GE.AND P4, PT, R156, R165, PT ;  /* 0x000000a59c00720c */ /* 0x000fe40003f86270 */
[----:B------:R-:W-:-:S02]  /*13a0*/  ISETP.GE.AND P1, PT, R20, R161, PT ;  /* 0x000000a11400720c */ /* 0x000fc40003f26270 */
[C---:B------:R-:W-:Y:S02]  /*13b0*/  LOP3.LUT R165, R163.reuse, 0x60, RZ, 0xfc, !PT ;  /* 0x00000060a3a57812 */ /* 0x040fe400078efcff */
[----:B------:R-:W-:Y:S02]  /*13c0*/  LOP3.LUT R161, R163, 0x78, RZ, 0xfc, !PT ;  /* 0x00000078a3a17812 */ /* 0x000fe400078efcff */
[----:B------:R-:W-:Y:S02]  /*13d0*/  SEL R179, RZ, 0x1fffe, P6 ;  /* 0x0001fffeffb37807 */ /* 0x000fe40003000000 */
[----:B------:R-:W-:Y:S02]  /*13e0*/  SEL R172, RZ, 0x4, P5 ;  /* 0x00000004ffac7807 */ /* 0x000fe40002800000 */
[----:B------:R-:W-:Y:S02]  /*13f0*/  SEL R177, RZ, 0x7fff8, P1 ;  /* 0x0007fff8ffb17807 */ /* 0x000fe40000800000 */
[----:B------:R-:W-:-:S02]  /*1400*/  ISETP.GE.AND P6, PT, R20, R165, PT ;  /* 0x000000a51400720c */ /* 0x000fc40003fc6270 */
[C---:B------:R-:W-:Y:S01]  /*1410*/  ISETP.GE.AND P5, PT, R156.reuse, R165, PT ;  /* 0x000000a59c00720c */ /* 0x040fe20003fa6270 */
[C---:B------:R-:W-:Y:S01]  /*1420*/  VIADD R165, R163.reuse, 0x38 ;  /* 0x00000038a3a57836 */ /* 0x040fe20000000000 */
[-C--:B------:R-:W-:Y:S02]  /*1430*/  ISETP.GE.AND P1, PT, R156, R161.reuse, PT ;  /* 0x000000a19c00720c */ /* 0x080fe40003f26270 */
[----:B------:R-:W-:Y:S02]  /*1440*/  ISETP.GE.AND P3, PT, R20, R161, PT ;  /* 0x000000a11400720c */ /* 0x000fe40003f66270 */
[----:B------:R-:W-:Y:S02]  /*1450*/  SEL R175, RZ, 0x1fffe, P1 ;  /* 0x0001fffeffaf7807 */ /* 0x000fe40000800000 */
[----:B------:R-:W-:Y:S02]  /*1460*/  ISETP.GE.AND P1, PT, R156, R165, PT ;  /* 0x000000a59c00720c */ /* 0x000fe40003f26270 */
[----:B---3--:R-:W-:-:S02]  /*1470*/  LOP3.LUT R167, R163, 0x79, RZ, 0xfc, !PT ;  /* 0x00000079a3a77812 */ /* 0x008fc400078efcff */
[----:B------:R-:W-:Y:S02]  /*1480*/  LOP3.LUT R161, R163, 0x61, RZ, 0xfc, !PT ;  /* 0x00000061a3a17812 */ /* 0x000fe400078efcff */
[----:B------:R-:W-:Y:S02]  /*1490*/  SEL R173, RZ, 0x7fff8, P3 ;  /* 0x0007fff8ffad7807 */ /* 0x000fe40001800000 */
[C---:B------:R-:W-:Y:S02]  /*14a0*/  ISETP.GE.AND P3, PT, R20.reuse, R165, PT ;  /* 0x000000a51400720c */ /* 0x040fe40003f66270 */
[----:B------:R-:W-:Y:S02]  /*14b0*/  SEL R170, RZ, 0x1, P4 ;  /* 0x00000001ffaa7807 */ /* 0x000fe40002000000 */
[-C--:B------:R-:W-:Y:S02]  /*14c0*/  ISETP.GE.AND P2, PT, R20, R167.reuse, PT ;  /* 0x000000a71400720c */ /* 0x080fe40003f46270 */
[----:B------:R-:W-:-:S02]  /*14d0*/  ISETP.GE.AND P0, PT, R156, R167, PT ;  /* 0x000000a79c00720c */ /* 0x000fc40003f06270 */
[----:B------:R-:W-:Y:S02]  /*14e0*/  ISETP.GE.AND P4, PT, R20, R161, PT ;  /* 0x000000a11400720c */ /* 0x000fe40003f86270 */
[C---:B------:R-:W-:Y:S02]  /*14f0*/  LOP3.LUT R165, R163.reuse, 0x69, RZ, 0xfc, !PT ;  /* 0x00000069a3a57812 */ /* 0x040fe400078efcff */
[----:B------:R-:W-:Y:S02]  /*1500*/  LOP3.LUT R167, R163, 0x68, RZ, 0xfc, !PT ;  /* 0x00000068a3a77812 */ /* 0x000fe400078efcff */
[----:B------:R-:W-:Y:S02]  /*1510*/  SEL R166, RZ, 0x4, P4 ;  /* 0x00000004ffa67807 */ /* 0x000fe40002000000 */
[----:B------:R-:W-:Y:S02]  /*1520*/  SEL R168, RZ, 0x4, P2 ;  /* 0x00000004ffa87807 */ /* 0x000fe40001000000 */
[----:B------:R-:W-:-:S02]  /*1530*/  ISETP.GE.AND P4, PT, R156, R165, PT ;  /* 0x000000a59c00720c */ /* 0x000fc40003f86270 */
[----:B------:R-:W-:Y:S01]  /*1540*/  ISETP.GE.AND P2, PT, R156, R161, PT ;  /* 0x000000a19c00720c */ /* 0x000fe20003f46270 */
[----:B------:R-:W-:Y:S01]  /*1550*/  VIADD R161, R163, 0x8 ;  /* 0x00000008a3a17836 */ /* 0x000fe20000000000 */
[----:B----4-:R-:W-:Y:S02]  /*1560*/  SEL R169, RZ, 0x7fff8, P6 ;  /* 0x0007fff8ffa97807 */ /* 0x010fe40003000000 */
[----:B------:R-:W-:Y:S02]  /*1570*/  SEL R164, RZ, 0x1, P2 ;  /* 0x00000001ffa47807 */ /* 0x000fe40001000000 */
[C---:B------:R-:W-:Y:S02]  /*1580*/  ISETP.GE.AND P2, PT, R20.reuse, R163, PT ;  /* 0x000000a31400720c */ /* 0x040fe40003f46270 */
[----:B------:R-:W-:Y:S02]  /*1590*/  ISETP.GE.AND P6, PT, R20, R161, PT ;  /* 0x000000a11400720c */ /* 0x000fe40003fc6270 */
[----:B-----5:R-:W-:-:S02]  /*15a0*/  SEL R171, RZ, 0x1fffe, P5 ;  /* 0x0001fffeffab7807 */ /* 0x020fc40002800000 */
[----:B------:R-:W-:Y:S01]  /*15b0*/  ISETP.GE.AND P5, PT, R20, R165, PT ;  /* 0x000000a51400720c */ /* 0x000fe20003fa6270 */
[C---:B------:R-:W-:Y:S02]  /*15c0*/  VIADD R165, R163.reuse, 0x9 ;  /* 0x00000009a3a57836 */ /* 0x040fe40000000000 */
[----:B------:R-:W-:Y:S01]  /*15d0*/  IMAD.IADD R171, R164, 0x1, R171 ;  /* 0x00000001a4ab7824 */ /* 0x000fe200078e02ab */
[----:B------:R-:W-:Y:S01]  /*15e0*/  SEL R162, RZ, 0x4, P5 ;  /* 0x00000004ffa27807 */ /* 0x000fe20002800000 */
[----:B------:R-:W-:Y:S01]  /*15f0*/  IMAD.IADD R179, R170, 0x1, R179 ;  /* 0x00000001aab37824 */ /* 0x000fe200078e02b3 */
[----:B------:R-:W-:Y:S01]  /*1600*/  SEL R170, RZ, 0x1, P0 ;  /* 0x00000001ffaa7807 */ /* 0x000fe20000000000 */
[----:B------:R-:W-:-:S03]  /*1610*/  VIADD R187, R163, 0x20 ;  /* 0x00000020a3bb7836 */ /* 0x000fc60000000000 */
[----:B------:R-:W-:Y:S01]  /*1620*/  IADD3 R170, R170, R175, RZ ;  /* 0x000000afaaaa7210 */ /* 0x000fe20007ffe0ff */
[----:B------:R-:W-:Y:S02]  /*1630*/  WARPGROUP.DEPBAR.LE gsb0, 0x0 ;  /* 0x00008000000079c5 */ /* 0x000fe40000010000 */
[----:B------:R-:W-:Y:S01]  /*1640*/  FMUL R160, R54, UR12 ;  /* 0x0000000c36a07c20 */ /* 0x000fe20008400000 */
[----:B------:R-:W-:Y:S01]  /*1650*/  FMUL R52, R52, UR12 ;  /* 0x0000000c34347c20 */ /* 0x000fe20008400000 */
[----:B------:R-:W-:-:S03]  /*1660*/  FMUL R54, R30, UR12 ;  /* 0x0000000c1e367c20 */ /* 0x000fc60008400000 */
[----:B------:R-:W-:Y:S01]  /*1670*/  FSEL R30, R160, -INF , P1 ;  /* 0xff800000a01e7808 */ /* 0x000fe20000800000 */
[----:B------:R-:W-:Y:S01]  /*1680*/  FMUL R160, R26, UR12 ;  /* 0x0000000c1aa07c20 */ /* 0x000fe20008400000 */
[-C--:B------:R-:W-:Y:S01]  /*1690*/  ISETP.GE.AND P1, PT, R156, R163.reuse, PT ;  /* 0x000000a39c00720c */ /* 0x080fe20003f26270 */
[----:B------:R-:W-:Y:S01]  /*16a0*/  FMUL R25, R25, UR12 ;  /* 0x0000000c19197c20 */ /* 0x000fe20008400000 */
[----:B------:R-:W-:Y:S02]  /*16b0*/  FSEL R52, R52, -INF , P3 ;  /* 0xff80000034347808 */ /* 0x000fe40001800000 */
[----:B------:R-:W-:Y:S02]  /*16c0*/  ISETP.GT.AND P3, PT, R20, R163, PT ;  /* 0x000000a31400720c */ /* 0x000fe40003f64270 */
[----:B------:R-:W-:Y:S02]  /*16d0*/  FSEL R160, R160, -INF , P1 ;  /* 0xff800000a0a07808 */ /* 0x000fe40000800000 */
[----:B------:R-:W-:Y:S01]  /*16e0*/  ISETP.GE.AND P1, PT, R156, R167, PT ;  /* 0x000000a79c00720c */ /* 0x000fe20003f26270 */
[----:B------:R-:W-:Y:S01]  /*16f0*/  FMUL R26, R28, UR12 ;  /* 0x0000000c1c1a7c20 */ /* 0x000fe20008400000 */
[----:B------:R-:W-:-:S02]  /*1700*/  FSEL R25, R25, -INF , P3 ;  /* 0xff80000019197808 */ /* 0x000fc40001800000 */
[----:B------:R-:W-:Y:S01]  /*1710*/  ISETP.GE.AND P3, PT, R20, R167, PT ;  /* 0x000000a71400720c */ /* 0x000fe20003f66270 */
[----:B------:R-:W-:Y:S01]  /*1720*/  FMUL R24, R24, UR12 ;  /* 0x0000000c18187c20 */ /* 0x000fe20008400000 */
[----:B------:R-:W-:Y:S02]  /*1730*/  SEL R28, RZ, 0x1, P4 ;  /* 0x00000001ff1c7807 */ /* 0x000fe40002000000 */
[----:B------:R-:W-:Y:S01]  /*1740*/  SEL R167, RZ, 0x1fffe, P1 ;  /* 0x0001fffeffa77807 */ /* 0x000fe20000800000 */
[----:B------:R-:W-:Y:S01]  /*1750*/  FMUL R161, R27, UR12 ;  /* 0x0000000c1ba17c20 */ /* 0x000fe20008400000 */
[----:B------:R-:W-:Y:S01]  /*1760*/  VIADD R27, R163, 0x10 ;  /* 0x00000010a31b7836 */ /* 0x000fe20000000000 */
[----:B------:R-:W-:Y:S02]  /*1770*/  FSEL R24, R24, -INF , P2 ;  /* 0xff80000018187808 */ /* 0x000fe40001000000 */
[----:B------:R-:W-:Y:S01]  /*1780*/  IMAD.IADD R28, R28, 0x1, R167 ;  /* 0x000000011c1c7824 */ /* 0x000fe200078e02a7 */
[----:B------:R-:W-:-:S02]  /*1790*/  FSEL R54, R54, -INF , P2 ;  /* 0xff80000036367808 */ /* 0x000fc40001000000 */
[----:B------:R-:W-:Y:S01]  /*17a0*/  ISETP.GT.AND P2, PT, R156, R163, PT ;  /* 0x000000a39c00720c */ /* 0x000fe20003f44270 */
[----:B------:R-:W-:Y:S01]  /*17b0*/  FMUL R190, R33, UR12 ;  /* 0x0000000c21be7c20 */ /* 0x000fe20008400000 */
[-C--:B------:R-:W-:Y:S02]  /*17c0*/  ISETP.GE.AND P5, PT, R20, R27.reuse, PT ;  /* 0x0000001b1400720c */ /* 0x080fe40003fa6270 */
[----:B------:R-:W-:Y:S01]  /*17d0*/  ISETP.GE.AND P4, PT, R156, R27, PT ;  /* 0x0000001b9c00720c */ /* 0x000fe20003f86270 */
[----:B------:R-:W-:Y:S01]  /*17e0*/  VIADD R27, R163, 0x11 ;  /* 0x00000011a31b7836 */ /* 0x000fe20000000000 */
[----:B------:R-:W-:Y:S01]  /*17f0*/  LOP3.LUT R164, R28, 0x3, RZ, 0xc0, !PT ;  /* 0x000000031ca47812 */ /* 0x000fe200078ec0ff */
[----:B------:R-:W-:Y:S01]  /*1800*/  FMUL R28, R29, UR12 ;  /* 0x0000000c1d1c7c20 */ /* 0x000fe20008400000 */
[----:B------:R-:W-:Y:S02]  /*1810*/  FSEL R161, R161, -INF , P2 ;  /* 0xff800000a1a17808 */ /* 0x000fe40001000000 */
[----:B------:R-:W-:-:S02]  /*1820*/  ISETP.GE.AND P2, PT, R20, R165, PT ;  /* 0x000000a51400720c */ /* 0x000fc40003f46270 */
[----:B------:R-:W-:Y:S02]  /*1830*/  FSEL R26, R26, -INF , P6 ;  /* 0xff8000001a1a7808 */ /* 0x000fe40003000000 */
[----:B------:R-:W-:Y:S01]  /*1840*/  FMNMX R33, R24, R25, !PT ;  /* 0x0000001918217209 */ /* 0x000fe20007800000 */
[----:B------:R-:W-:Y:S01]  /*1850*/  FMUL R188, R32, UR12 ;  /* 0x0000000c20bc7c20 */ /* 0x000fe20008400000 */
[----:B------:R-:W-:Y:S01]  /*1860*/  ISETP.GE.AND P6, PT, R156, R165, PT ;  /* 0x000000a59c00720c */ /* 0x000fe20003fc6270 */
[----:B------:R-:W-:Y:S01]  /*1870*/  FMUL R31, R31, UR12 ;  /* 0x0000000c1f1f7c20 */ /* 0x000fe20008400000 */
[----:B------:R-:W-:Y:S02]  /*1880*/  SEL R165, RZ, 0x7fff8, P3 ;  /* 0x0007fff8ffa57807 */ /* 0x000fe40001800000 */
[-C--:B------:R-:W-:Y:S02]  /*1890*/  ISETP.GE.AND P3, PT, R20, R27.reuse, PT ;  /* 0x0000001b1400720c */ /* 0x080fe40003f66270 */
[----:B------:R-:W-:Y:S01]  /*18a0*/  ISETP.GE.AND P1, PT, R156, R27, PT ;  /* 0x0000001b9c00720c */ /* 0x000fe20003f26270 */
[----:B------:R-:W-:Y:S01]  /*18b0*/  VIADD R27, R163, 0x18 ;  /* 0x00000018a31b7836 */ /* 0x000fe20000000000 */
[----:B------:R-:W-:-:S02]  /*18c0*/  FSEL R28, R28, -INF , P2 ;  /* 0xff8000001c1c7808 */ /* 0x000fc40001000000 */
[----:B------:R-:W-:Y:S02]  /*18d0*/  FMNMX R33, R26, R33, !PT ;  /* 0x000000211a217209 */ /* 0x000fe40007800000 */
[----:B------:R-:W-:Y:S02]  /*18e0*/  FSEL R188, R188, -INF , P5 ;  /* 0xff800000bcbc7808 */ /* 0x000fe40002800000 */
[----:B------:R-:W-:Y:S02]  /*18f0*/  FMNMX R33, R28, R33, !PT ;  /* 0x000000211c217209 */ /* 0x000fe40007800000 */
[----:B------:R-:W-:Y:S01]  /*1900*/  FSEL R31, R31, -INF , P6 ;  /* 0xff8000001f1f7808 */ /* 0x000fe20003000000 */
[----:B------:R-:W-:Y:S01]  /*1910*/  FMUL R194, R36, UR12 ;  /* 0x0000000c24c27c20 */ /* 0x000fe20008400000 */
[-C--:B------:R-:W-:Y:S02]  /*1920*/  ISETP.GE.AND P2, PT, R20, R27.reuse, PT ;  /* 0x0000001b1400720c */ /* 0x080fe40003f46270 */
[----:B------:R-:W-:Y:S01]  /*1930*/  ISETP.GE.AND P6, PT, R156, R27, PT ;  /* 0x0000001b9c00720c */ /* 0x000fe20003fc6270 */
[----:B------:R-:W-:Y:S01]  /*1940*/  VIADD R27, R163, 0x19 ;  /* 0x00000019a31b7836 */ /* 0x000fe20000000000 */
[----:B------:R-:W-:-:S02]  /*1950*/  FSEL R190, R190, -INF , P3 ;  /* 0xff800000bebe7808 */ /* 0x000fc40001800000 */
[----:B------:R-:W-:Y:S01]  /*1960*/  FMNMX R33, R188, R33, !PT ;  /* 0x00000021bc217209 */ /* 0x000fe20007800000 */
[----:B------:R-:W-:Y:S01]  /*1970*/  FMUL R192, R37, UR12 ;  /* 0x0000000c25c07c20 */ /* 0x000fe20008400000 */
[----:B------:R-:W-:Y:S02]  /*1980*/  IADD3 R162, R164, R165, R162 ;  /* 0x000000a5a4a27210 */ /* 0x000fe40007ffe0a2 */
[----:B------:R-:W-:Y:S02]  /*1990*/  ISETP.GE.AND P5, PT, R20, R27, PT ;  /* 0x0000001b1400720c */ /* 0x000fe40003fa6270 */
[----:B------:R-:W-:Y:S02]  /*19a0*/  FSEL R194, R194, -INF , P2 ;  /* 0xff800000c2c27808 */ /* 0x000fe40001000000 */
[----:B------:R-:W-:Y:S01]  /*19b0*/  FMNMX R33, R190, R33, !PT ;  /* 0x00000021be217209 */ /* 0x000fe20007800000 */
[----:B------:R-:W-:Y:S02]  /*19c0*/  VIADD R183, R163, 0x21 ;  /* 0x00000021a3b77836 */ /* 0x000fe40000000000 */
[----:B------:R-:W-:Y:S01]  /*19d0*/  FMUL R184, R40, UR12 ;  /* 0x0000000c28b87c20 */ /* 0x000fe20008400000 */
[----:B------:R-:W-:Y:S01]  /*19e0*/  IMAD.SHL.U32 R29, R162, 0x100, RZ ;  /* 0x00000100a21d7824 */ /* 0x000fe200078e00ff */
[----:B------:R-:W-:-:S02]  /*19f0*/  ISETP.GE.AND P3, PT, R20, R187, PT ;  /* 0x000000bb1400720c */ /* 0x000fc40003f66270 */
[----:B------:R-:W-:Y:S02]  /*1a00*/  FSEL R192, R192, -INF , P5 ;  /* 0xff800000c0c07808 */ /* 0x000fe40002800000 */
[----:B------:R-:W-:Y:S02]  /*1a10*/  FMNMX R33, R194, R33, !PT ;  /* 0x00000021c2217209 */ /* 0x000fe40007800000 */
[----:B------:R-:W-:Y:S02]  /*1a20*/  LOP3.LUT R170, R170, 0x3, RZ, 0xc0, !PT ;  /* 0x00000003aaaa7812 */ /* 0x000fe400078ec0ff */
[----:B------:R-:W-:Y:S01]  /*1a30*/  LOP3.LUT R171, R171, 0x3, RZ, 0xc0, !PT ;  /* 0x00000003abab7812 */ /* 0x000fe200078ec0ff */
[----:B------:R-:W-:Y:S02]  /*1a40*/  VIADD R185, R163, 0x28 ;  /* 0x00000028a3b97836 */ /* 0x000fe40000000000 */
[----:B------:R-:W-:Y:S01]  /*1a50*/  FMUL R182, R41, UR12 ;  /* 0x0000000c29b67c20 */ /* 0x000fe20008400000 */
[----:B------:R-:W-:-:S02]  /*1a60*/  ISETP.GE.AND P2, PT, R20, R183, PT ;  /* 0x000000b71400720c */ /* 0x000fc40003f46270 */
[----:B------:R-:W-:Y:S02]  /*1a70*/  FSEL R184, R184, -INF , P3 ;  /* 0xff800000b8b87808 */ /* 0x000fe40001800000 */
[----:B------:R-:W-:Y:S02]  /*1a80*/  FMNMX R33, R192, R33, !PT ;  /* 0x00000021c0217209 */ /* 0x000fe40007800000 */
[----:B------:R-:W-:Y:S02]  /*1a90*/  LOP3.LUT R179, R179, 0x3, RZ, 0xc0, !PT ;  /* 0x00000003b3b37812 */ /* 0x000fe400078ec0ff */
[----:B------:R-:W-:Y:S02]  /*1aa0*/  IADD3 R168, R170, R173, R168 ;  /* 0x000000adaaa87210 */ /* 0x000fe40007ffe0a8 */
[----:B------:R-:W-:Y:S02]  /*1ab0*/  IADD3 R166, R171, R169, R166 ;  /* 0x000000a9aba67210 */ /* 0x000fe40007ffe0a6 */
[----:B------:R-:W-:Y:S01]  /*1ac0*/  LOP3.LUT R29, R29, 0xf00, RZ, 0xe2, !PT ;  /* 0x00000f001d1d7812 */ /* 0x000fe200078ee2ff */
[----:B------:R-:W-:-:S02]  /*1ad0*/  VIADD R181, R163, 0x29 ;  /* 0x00000029a3b57836 */ /* 0x000fc40000000000 */
[----:B------:R-:W-:Y:S01]  /*1ae0*/  FMUL R174, R44, UR12 ;  /* 0x0000000c2cae7c20 */ /* 0x000fe20008400000 */
[----:B------:R-:W-:Y:S02]  /*1af0*/  ISETP.GE.AND P5, PT, R20, R185, PT ;  /* 0x000000b91400720c */ /* 0x000fe40003fa6270 */
[----:B------:R-:W-:Y:S02]  /*1b00*/  FSEL R182, R182, -INF , P2 ;  /* 0xff800000b6b67808 */ /* 0x000fe40001000000 */
[----:B------:R-:W-:Y:S01]  /*1b10*/  FMNMX R33, R184, R33, !PT ;  /* 0x00000021b8217209 */ /* 0x000fe20007800000 */
[----:B------:R-:W-:Y:S01]  /*1b20*/  IMAD R29, R166, 0x1000, R29 ;  /* 0x00001000a61d7824 */ /* 0x000fe200078e021d */
[----:B------:R-:W-:Y:S02]  /*1b30*/  IADD3 R177, R179, R177, R172 ;  /* 0x000000b1b3b17210 */ /* 0x000fe40007ffe0ac */
[----:B------:R-:W-:Y:S01]  /*1b40*/  LOP3.LUT R168, R168, 0xf, RZ, 0xc0, !PT ;  /* 0x0000000fa8a87812 */ /* 0x000fe200078ec0ff */
[----:B------:R-:W-:-:S02]  /*1b50*/  VIADD R179, R163, 0x30 ;  /* 0x00000030a3b37836 */ /* 0x000fc40000000000 */
[----:B------:R-:W-:Y:S01]  /*1b60*/  FMUL R166, R45, UR12 ;  /* 0x0000000c2da67c20 */ /* 0x000fe20008400000 */
[----:B------:R-:W-:Y:S02]  /*1b70*/  ISETP.GE.AND P3, PT, R20, R181, PT ;  /* 0x000000b51400720c */ /* 0x000fe40003f66270 */
[----:B------:R-:W-:Y:S02]  /*1b80*/  FSEL R174, R174, -INF , P5 ;  /* 0xff800000aeae7808 */ /* 0x000fe40002800000 */
[----:B------:R-:W-:Y:S01]  /*1b90*/  FMNMX R33, R182, R33, !PT ;  /* 0x00000021b6217209 */ /* 0x000fe20007800000 */
[----:B------:R-:W-:Y:S02]  /*1ba0*/  IMAD R168, R177, 0x10, R168 ;  /* 0x00000010b1a87824 */ /* 0x000fe400078e02a8 */
[----:B------:R-:W-:Y:S01]  /*1bb0*/  FMUL R162, R48, UR12 ;  /* 0x0000000c30a27c20 */ /* 0x000fe20008400000 */
[----:B------:R-:W-:Y:S01]  /*1bc0*/  VIADD R177, R163, 0x31 ;  /* 0x00000031a3b17836 */ /* 0x000fe20000000000 */
[----:B------:R-:W-:-:S02]  /*1bd0*/  ISETP.GE.AND P2, PT, R20, R179, PT ;  /* 0x000000b31400720c */ /* 0x000fc40003f46270 */
[----:B------:R-:W-:Y:S02]  /*1be0*/  FSEL R166, R166, -INF , P3 ;  /* 0xff800000a6a67808 */ /* 0x000fe40001800000 */
[----:B------:R-:W-:Y:S01]  /*1bf0*/  FMNMX R33, R174, R33, !PT ;  /* 0x00000021ae217209 */ /* 0x000fe20007800000 */
[----:B------:R-:W-:Y:S01]  /*1c00*/  FMUL R164, R49, UR12 ;  /* 0x0000000c31a47c20 */ /* 0x000fe20008400000 */
[----:B------:R-:W-:Y:S01]  /*1c10*/  ISETP.GE.AND P5, PT, R20, R177, PT ;  /* 0x000000b11400720c */ /* 0x000fe20003fa6270 */
[----:B------:R-:W-:Y:S01]  /*1c20*/  FMUL R32, R34, UR12 ;  /* 0x0000000c22207c20 */ /* 0x000fe20008400000 */
[----:B------:R-:W-:Y:S02]  /*1c30*/  FSEL R162, R162, -INF , P2 ;  /* 0xff800000a2a27808 */ /* 0x000fe40001000000 */
[----:B------:R-:W-:Y:S01]  /*1c40*/  FMNMX R33, R166, R33, !PT ;  /* 0x00000021a6217209 */ /* 0x000fe20007800000 */
[C---:B------:R-:W-:Y:S01]  /*1c50*/  VIADD R175, R163.reuse, 0x39 ;  /* 0x00000039a3af7836 */ /* 0x040fe20000000000 */
[----:B------:R-:W-:-:S02]  /*1c60*/  LOP3.LUT R171, R163, 0x58, RZ, 0xfc, !PT ;  /* 0x00000058a3ab7812 */ /* 0x000fc400078efcff */
[----:B------:R-:W-:Y:S02]  /*1c70*/  FSEL R164, R164, -INF , P5 ;  /* 0xff800000a4a47808 */ /* 0x000fe40002800000 */
[----:B------:R-:W-:Y:S01]  /*1c80*/  FMNMX R33, R162, R33, !PT ;  /* 0x00000021a2217209 */ /* 0x000fe20007800000 */
[----:B------:R-:W-:Y:S01]  /*1c90*/  FMUL R44, R68, UR12 ;  /* 0x0000000c442c7c20 */ /* 0x000fe20008400000 */
[----:B------:R-:W-:Y:S01]  /*1ca0*/  LOP3.LUT R168, R168, 0xff, RZ, 0xc0, !PT ;  /* 0x000000ffa8a87812 */ /* 0x000fe200078ec0ff */
[----:B------:R-:W-:Y:S01]  /*1cb0*/  FMUL R48, R53, UR12 ;  /* 0x0000000c35307c20 */ /* 0x000fe20008400000 */
[----:B------:R-:W-:Y:S02]  /*1cc0*/  FSEL R32, R32, -INF , P4 ;  /* 0xff80000020207808 */ /* 0x000fe40002000000 */
[----:B------:R-:W-:Y:S02]  /*1cd0*/  ISETP.GE.AND P4, PT, R156, R27, PT ;  /* 0x0000001b9c00720c */ /* 0x000fe40003f86270 */
[----:B------:R-:W-:-:S02]  /*1ce0*/  LOP3.LUT R173, R163, 0x59, RZ, 0xfc, !PT ;  /* 0x00000059a3ad7812 */ /* 0x000fc400078efcff */
[C---:B------:R-:W-:Y:S02]  /*1cf0*/  ISETP.GE.AND P5, PT, R20.reuse, R171, PT ;  /* 0x000000ab1400720c */ /* 0x040fe40003fa6270 */
[----:B------:R-:W-:Y:S02]  /*1d00*/  LOP3.LUT R27, R163, 0x40, RZ, 0xfc, !PT ;  /* 0x00000040a31b7812 */ /* 0x000fe400078efcff */
[----:B------:R-:W-:Y:S02]  /*1d10*/  ISETP.GE.AND P3, PT, R20, R175, PT ;  /* 0x000000af1400720c */ /* 0x000fe40003f66270 */
[----:B------:R-:W-:Y:S01]  /*1d20*/  FMNMX R33, R164, R33, !PT ;  /* 0x00000021a4217209 */ /* 0x000fe20007800000 */
[----:B------:R-:W-:Y:S02]  /*1d30*/  IMAD.IADD R34, R29, 0x1, R168 ;  /* 0x000000011d227824 */ /* 0x000fe400078e02a8 */
[----:B------:R-:W-:Y:S01]  /*1d40*/  FMUL R40, R69, UR12 ;  /* 0x0000000c45287c20 */ /* 0x000fe20008400000 */
[C---:B------:R-:W-:Y:S01]  /*1d50*/  LOP3.LUT R169, R163.reuse, 0x51, RZ, 0xfc, !PT ;  /* 0x00000051a3a97812 */ /* 0x040fe200078efcff */
[----:B------:R-:W-:Y:S01]  /*1d60*/  FMUL R168, R56, UR12 ;  /* 0x0000000c38a87c20 */ /* 0x000fe20008400000 */
[----:B------:R-:W-:-:S02]  /*1d70*/  LOP3.LUT R167, R163, 0x50, RZ, 0xfc, !PT ;  /* 0x00000050a3a77812 */ /* 0x000fc400078efcff */
[C---:B------:R-:W-:Y:S02]  /*1d80*/  LOP3.LUT R165, R163.reuse, 0x49, RZ, 0xfc, !PT ;  /* 0x00000049a3a57812 */ /* 0x040fe400078efcff */
[C---:B------:R-:W-:Y:S02]  /*1d90*/  LOP3.LUT R29, R163.reuse, 0x48, RZ, 0xfc, !PT ;  /* 0x00000048a31d7812 */ /* 0x040fe400078efcff */
[----:B------:R-:W-:Y:S02]  /*1da0*/  ISETP.GE.AND P2, PT, R20, R173, PT ;  /* 0x000000ad1400720c */ /* 0x000fe40003f46270 */
[----:B------:R-:W-:Y:S02]  /*1db0*/  FSEL R44, R44, -INF , P5 ;  /* 0xff8000002c2c7808 */ /* 0x000fe40002800000 */
[----:B------:R-:W-:Y:S02]  /*1dc0*/  LOP3.LUT R163, R163, 0x41, RZ, 0xfc, !PT ;  /* 0x00000041a3a37812 */ /* 0x000fe400078efcff */
[----:B------:R-:W-:-:S02]  /*1dd0*/  FSEL R48, R48, -INF , P3 ;  /* 0xff80000030307808 */ /* 0x000fc40001800000 */
[----:B------:R-:W-:Y:S02]  /*1de0*/  ISETP.GE.AND P5, PT, R20, R27, PT ;  /* 0x0000001b1400720c */ /* 0x000fe40003fa6270 */
[----:B------:R-:W-:Y:S01]  /*1df0*/  FMNMX R33, R52, R33, !PT ;  /* 0x0000002134217209 */ /* 0x000fe20007800000 */
[----:B------:R-:W-:Y:S01]  /*1e00*/  FMUL R170, R57, UR12 ;  /* 0x0000000c39aa7c20 */ /* 0x000fe20008400000 */
[----:B------:R-:W-:Y:S02]  /*1e10*/  FSEL R40, R40, -INF , P2 ;  /* 0xff80000028287808 */ /* 0x000fe40001000000 */
[----:B------:R-:W-:Y:S02]  /*1e20*/  ISETP.GE.AND P2, PT, R20, R163, PT ;  /* 0x000000a31400720c */ /* 0x000fe40003f46270 */
[----:B------:R-:W-:Y:S02]  /*1e30*/  FSEL R168, R168, -INF , P5 ;  /* 0xff800000a8a87808 */ /* 0x000fe40002800000 */
[----:B------:R-:W-:Y:S01]  /*1e40*/  FMNMX R33, R48, R33, !PT ;  /* 0x0000002130217209 */ /* 0x000fe20007800000 */
[----:B------:R-:W-:Y:S01]  /*1e50*/  FMUL R56, R60, UR12 ;  /* 0x0000000c3c387c20 */ /* 0x000fe20008400000 */
[----:B------:R-:W-:-:S02]  /*1e60*/  ISETP.GE.AND P3, PT, R20, R29, PT ;  /* 0x0000001d1400720c */ /* 0x000fc40003f66270 */
[----:B------:R-:W-:Y:S02]  /*1e70*/  FSEL R170, R170, -INF , P2 ;  /* 0xff800000aaaa7808 */ /* 0x000fe40001000000 */
[----:B------:R-:W-:Y:S01]  /*1e80*/  FMNMX R37, R168, R33, !PT ;  /* 0x00000021a8257209 */ /* 0x000fe20007800000 */
[----:B------:R-:W-:Y:S01]  /*1e90*/  FMUL R61, R61, UR12 ;  /* 0x0000000c3d3d7c20 */ /* 0x000fe20008400000 */
[----:B------:R-:W-:Y:S02]  /*1ea0*/  ISETP.GE.AND P2, PT, R20, R165, PT ;  /* 0x000000a51400720c */ /* 0x000fe40003f46270 */
[----:B------:R-:W-:Y:S02]  /*1eb0*/  FSEL R56, R56, -INF , P3 ;  /* 0xff80000038387808 */ /* 0x000fe40001800000 */
[----:B------:R-:W-:Y:S01]  /*1ec0*/  FMNMX R37, R170, R37, !PT ;  /* 0x00000025aa257209 */ /* 0x000fe20007800000 */
[----:B------:R-:W-:Y:S01]  /*1ed0*/  FMUL R68, R64, UR12 ;  /* 0x0000000c40447c20 */ /* 0x000fe20008400000 */
[----:B------:R-:W-:-:S02]  /*1ee0*/  FSEL R64, R61, -INF , P2 ;  /* 0xff8000003d407808 */ /* 0x000fc40001000000 */
[----:B------:R-:W-:Y:S02]  /*1ef0*/  ISETP.GE.AND P2, PT, R20, R167, PT ;  /* 0x000000a71400720c */ /* 0x000fe40003f46270 */
[----:B------:R-:W-:Y:S01]  /*1f00*/  FMNMX R37, R56, R37, !PT ;  /* 0x0000002538257209 */ /* 0x000fe20007800000 */
[----:B------:R-:W-:Y:S01]  /*1f10*/  FMUL R60, R65, UR12 ;  /* 0x0000000c413c7c20 */ /* 0x000fe20008400000 */
[----:B------:R-:W-:Y:S02]  /*1f20*/  ISETP.GE.AND P5, PT, R20, R169, PT ;  /* 0x000000a91400720c */ /* 0x000fe40003fa6270 */
[----:B------:R-:W-:Y:S02]  /*1f30*/  FSEL R68, R68, -INF , P2 ;  /* 0xff80000044447808 */ /* 0x000fe40001000000 */
[----:B------:R-:W-:Y:S02]  /*1f40*/  FMNMX R37, R64, R37, !PT ;  /* 0x0000002540257209 */ /* 0x000fe40007800000 */
[----:B------:R-:W-:-:S02]  /*1f50*/  LOP3.LUT R33, R34, 0xffff, RZ, 0xc0, !PT ;  /* 0x0000ffff22217812 */ /* 0x000fc400078ec0ff */
[----:B------:R-:W-:Y:S02]  /*1f60*/  FSEL R60, R60, -INF , P5 ;  /* 0xff8000003c3c7808 */ /* 0x000fe40002800000 */
[----:B------:R-:W-:Y:S02]  /*1f70*/  FMNMX R37, R68, R37, !PT ;  /* 0x0000002544257209 */ /* 0x000fe40007800000 */
[--C-:B------:R-:W-:Y:S02]  /*1f80*/  SHF.R.U32.HI R34, RZ, 0xf, R33.reuse ;  /* 0x0000000fff227819 */ /* 0x100fe40000011621 */
[----:B------:R-:W-:Y:S01]  /*1f90*/  FMNMX R37, R60, R37, !PT ;  /* 0x000000253c257209 */ /* 0x000fe20007800000 */
[----:B------:R-:W-:Y:S01]  /*1fa0*/  FMUL R72, R72, UR12 ;  /* 0x0000000c48487c20 */ /* 0x000fe20008400000 */
[----:B------:R-:W-:Y:S02]  /*1fb0*/  LOP3.LUT P3, RZ, R34, 0x1, RZ, 0xc0, !PT ;  /* 0x0000000122ff7812 */ /* 0x000fe4000786c0ff */
[----:B------:R-:W-:-:S02]  /*1fc0*/  SHF.R.U32.HI R34, RZ, 0xe, R33 ;  /* 0x0000000eff227819 */ /* 0x000fc40000011621 */
[----:B------:R-:W-:Y:S01]  /*1fd0*/  FMNMX R37, R44, R37, !PT ;  /* 0x000000252c257209 */ /* 0x000fe20007800000 */
[----:B------:R-:W-:Y:S01]  /*1fe0*/  FMUL R73, R73, UR12 ;  /* 0x0000000c49497c20 */ /* 0x000fe20008400000 */
[----:B------:R-:W-:Y:S02]  /*1ff0*/  LOP3.LUT P5, RZ, R34, 0x1, RZ, 0xc0, !PT ;  /* 0x0000000122ff7812 */ /* 0x000fe400078ac0ff */
[--C-:B------:R-:W-:Y:S02]  /*2000*/  SHF.R.U32.HI R36, RZ, 0xb, R33.reuse ;  /* 0x0000000bff247819 */ /* 0x100fe40000011621 */
[----:B------:R-:W-:Y:S02]  /*2010*/  SHF.R.U32.HI R34, RZ, 0xa, R33 ;  /* 0x0000000aff227819 */ /* 0x000fe40000011621 */
[----:B------:R-:W-:Y:S02]  /*2020*/  FSEL R72, R72, -INF , !P3 ;  /* 0xff80000048487808 */ /* 0x000fe40005800000 */
[----:B------:R-:W-:Y:S01]  /*2030*/  FMNMX R37, R40, R37, !PT ;  /* 0x0000002528257209 */ /* 0x000fe20007800000 */
[----:B------:R-:W-:Y:S01]  /*2040*/  FMUL R172, R76, UR12 ;  /* 0x0000000c4cac7c20 */ /* 0x000fe20008400000 */
[----:B------:R-:W-:-:S02]  /*2050*/  LOP3.LUT P2, RZ, R36, 0x1, RZ, 0xc0, !PT ;  /* 0x0000000124ff7812 */ /* 0x000fc4000784c0ff */
[----:B------:R-:W-:Y:S02]  /*2060*/  LOP3.LUT P3, RZ, R34, 0x1, RZ, 0xc0, !PT ;  /* 0x0000000122ff7812 */ /* 0x000fe4000786c0ff */
[----:B------:R-:W-:Y:S02]  /*2070*/  FSEL R76, R73, -INF , !P5 ;  /* 0xff800000494c7808 */ /* 0x000fe40006800000 */
[----:B------:R-:W-:Y:S02]  /*2080*/  FMNMX R37, R72, R37, !PT ;  /* 0x0000002548257209 */ /* 0x000fe40007800000 */
[----:B------:R-:W-:Y:S01]  /*2090*/  SHF.R.U32.HI R34, RZ, 0x7, R33 ;  /* 0x00000007ff227819 */ /* 0x000fe20000011621 */
[----:B------:R-:W-:Y:S01]  /*20a0*/  FMUL R77, R77, UR12 ;  /* 0x0000000c4d4d7c20 */ /* 0x000fe20008400000 */
[----:B------:R-:W-:Y:S02]  /*20b0*/  FSEL R172, R172, -INF , !P2 ;  /* 0xff800000acac7808 */ /* 0x000fe40005000000 */
[----:B------:R-:W-:-:S02]  /*20c0*/  FMNMX R37, R76, R37, !PT ;  /* 0x000000254c257209 */ /* 0x000fc40007800000 */
[----:B------:R-:W-:Y:S01]  /*20d0*/  LOP3.LUT P5, RZ, R34, 0x1, RZ, 0xc0, !PT ;  /* 0x0000000122ff7812 */ /* 0x000fe200078ac0ff */
[----:B------:R-:W-:Y:S01]  /*20e0*/  FMUL R176, R80, UR12 ;  /* 0x0000000c50b07c20 */ /* 0x000fe20008400000 */
[--C-:B------:R-:W-:Y:S02]  /*20f0*/  SHF.R.U32.HI R34, RZ, 0x6, R33.reuse ;  /* 0x00000006ff227819 */ /* 0x100fe40000011621 */
[----:B------:R-:W-:Y:S02]  /*2100*/  FSEL R80, R77, -INF , !P3 ;  /* 0xff8000004d507808 */ /* 0x000fe40005800000 */
[----:B------:R-:W-:Y:S01]  /*2110*/  FMNMX R37, R172, R37, !PT ;  /* 0x00000025ac257209 */ /* 0x000fe20007800000 */
[----:B------:R-:W-:Y:S01]  /*2120*/  FMUL R81, R81, UR12 ;  /* 0x0000000c51517c20 */ /* 0x000fe20008400000 */
[----:B------:R-:W-:Y:S02]  /*2130*/  LOP3.LUT P2, RZ, R34, 0x1, RZ, 0xc0, !PT ;  /* 0x0000000122ff7812 */ /* 0x000fe4000784c0ff */
[----:B------:R-:W-:-:S02]  /*2140*/  SHF.R.U32.HI R34, RZ, 0x3, R33 ;  /* 0x00000003ff227819 */ /* 0x000fc40000011621 */
[----:B------:R-:W-:Y:S02]  /*2150*/  FSEL R176, R176, -INF , !P5 ;  /* 0xff800000b0b07808 */ /* 0x000fe40006800000 */
[----:B------:R-:W-:Y:S01]  /*2160*/  FMNMX R37, R80, R37, !PT ;  /* 0x0000002550257209 */ /* 0x000fe20007800000 */
[----:B------:R-:W-:Y:S01]  /*2170*/  FMUL R178, R84, UR12 ;  /* 0x0000000c54b27c20 */ /* 0x000fe20008400000 */
[----:B------:R-:W-:Y:S02]  /*2180*/  LOP3.LUT P3, RZ, R34, 0x1, RZ, 0xc0, !PT ;  /* 0x0000000122ff7812 */ /* 0x000fe4000786c0ff */
[----:B------:R-:W-:Y:S02]  /*2190*/  SHF.R.U32.HI R34, RZ, 0x2, R33 ;  /* 0x00000002ff227819 */ /* 0x000fe40000011621 */
[----:B------:R-:W-:Y:S02]  /*21a0*/  FSEL R84, R81, -INF , !P2 ;  /* 0xff80000051547808 */ /* 0x000fe40005000000 */
[----:B------:R-:W-:Y:S01]  /*21b0*/  FMNMX R37, R176, R37, !PT ;  /* 0x00000025b0257209 */ /* 0x000fe20007800000 */
[----:B------:R-:W-:Y:S01]  /*21c0*/  FMUL R180, R85, UR12 ;  /* 0x0000000c55b47c20 */ /* 0x000fe20008400000 */
[----:B------:R-:W-:-:S02]  /*21d0*/  LOP3.LUT P2, RZ, R34, 0x1, RZ, 0xc0, !PT ;  /* 0x0000000122ff7812 */ /* 0x000fc4000784c0ff */
[----:B------:R-:W-:Y:S02]  /*21e0*/  FSEL R178, R178, -INF , !P3 ;  /* 0xff800000b2b27808 */ /* 0x000fe40005800000 */
[----:B------:R-:W-:Y:S02]  /*21f0*/  FMNMX R37, R84, R37, !PT ;  /* 0x0000002554257209 */ /* 0x000fe40007800000 */
[----:B------:R-:W-:Y:S02]  /*2200*/  FSEL R180, R180, -INF , !P2 ;  /* 0xff800000b4b47808 */ /* 0x000fe40005000000 */
[----:B------:R-:W-:-:S04]  /*2210*/  FMNMX R37, R178, R37, !PT ;  /* 0x00000025b2257209 */ /* 0x000fc80007800000 */
[----:B------:R-:W-:-:S05]  /*2220*/  FMNMX R37, R180, R37, !PT ;  /* 0x00000025b4257209 */ /* 0x000fca0007800000 */
[----:B------:R-:W0:Y:S01]  /*2230*/  SHFL.BFLY PT, R36, R37, 0x2, 0x1f ;  /* 0x0c401f0025247f89 */ /* 0x000e2200000e0000 */
[----:B------:R-:W-:Y:S01]  /*2240*/  FMUL R35, R35, UR12 ;  /* 0x0000000c23237c20 */ /* 0x000fe20008400000 */
[----:B------:R-:W-:-:S04]  /*2250*/  FMUL R34, R38, UR12 ;  /* 0x0000000c26227c20 */ /* 0x000fc80008400000 */
[----:B------:R-:W-:Y:S02]  /*2260*/  FSEL R38, R35, -INF , P1 ;  /* 0xff80000023267808 */ /* 0x000fe40000800000 */
[----:B0-----:R-:W-:-:S05]  /*2270*/  FMNMX R36, R37, R36, !PT ;  /* 0x0000002425247209 */ /* 0x001fca0007800000 */
[----:B------:R-:W0:Y:S01]  /*2280*/  SHFL.BFLY PT, R35, R36, 0x1, 0x1f ;  /* 0x0c201f0024237f89 */ /* 0x000e2200000e0000 */
[----:B------:R-:W-:Y:S01]  /*2290*/  FMUL R42, R42, UR12 ;  /* 0x0000000c2a2a7c20 */ /* 0x000fe20008400000 */
[----:B------:R-:W-:Y:S01]  /*22a0*/  ISETP.GE.AND P3, PT, R156, R187, PT ;  /* 0x000000bb9c00720c */ /* 0x000fe20003f66270 */
[----:B------:R-:W-:Y:S01]  /*22b0*/  FMUL R45, R46, UR12 ;  /* 0x0000000c2e2d7c20 */ /* 0x000fe20008400000 */
[----:B------:R-:W-:Y:S01]  /*22c0*/  FMUL R41, R39, UR12 ;  /* 0x0000000c27297c20 */ /* 0x000fe20008400000 */
[----:B------:R-:W-:Y:S01]  /*22d0*/  FMUL R46, R47, UR12 ;  /* 0x0000000c2f2e7c20 */ /* 0x000fe20008400000 */
[----:B------:R-:W-:Y:S01]  /*22e0*/  FSEL R39, R34, -INF , P6 ;  /* 0xff80000022277808 */ /* 0x000fe20003000000 */
[----:B------:R-:W-:Y:S01]  /*22f0*/  FMUL R47, R50, UR12 ;  /* 0x0000000c322f7c20 */ /* 0x000fe20008400000 */
[----:B------:R-:W-:Y:S01]  /*2300*/  FMUL R69, R59, UR12 ;  /* 0x0000000c3b457c20 */ /* 0x000fe20008400000 */
[----:B------:R-:W-:Y:S01]  /*2310*/  FMUL R77, R58, UR12 ;  /* 0x0000000c3a4d7c20 */ /* 0x000fe20008400000 */
[----:B------:R-:W-:Y:S01]  /*2320*/  ISETP.GE.AND P6, PT, R156, R179, PT ;  /* 0x000000b39c00720c */ /* 0x000fe20003fc6270 */
[----:B------:R-:W-:Y:S01]  /*2330*/  FMUL R50, R55, UR12 ;  /* 0x0000000c37327c20 */ /* 0x000fe20008400000 */
[----:B0-----:R-:W-:-:S04]  /*2340*/  FMNMX R35, R36, R35, !PT ;  /* 0x0000002324237209 */ /* 0x001fc80007800000 */
[----:B------:R-:W-:-:S05]  /*2350*/  FMNMX R57, R35, R18, !PT ;  /* 0x0000001223397209 */ /* 0x000fca0007800000 */
[--C-:B------:R-:W-:Y:S01]  /*2360*/  FADD R24, R24, -R57.reuse ;  /* 0x8000003918187221 */ /* 0x100fe20000000000 */
[----:B------:R-:W-:Y:S01]  /*2370*/  FADD R25, R25, -R57 ;  /* 0x8000003919197221 */ /* 0x000fe20000000000 */
[----:B------:R-:W-:Y:S02]  /*2380*/  FSEL R42, R42, -INF , P3 ;  /* 0xff8000002a2a7808 */ /* 0x000fe40001800000 */
[----:B------:R-:W-:Y:S01]  /*2390*/  FMUL R58, R24, 1.4426950216293334961 ;  /* 0x3fb8aa3b183a7820 */ /* 0x000fe20000400000 */
[----:B------:R-:W-:Y:S01]  /*23a0*/  FMUL R59, R25, 1.4426950216293334961 ;  /* 0x3fb8aa3b193b7820 */ /* 0x000fe20000400000 */
[----:B------:R-:W-:Y:S01]  /*23b0*/  ISETP.GE.AND P3, PT, R156, R175, PT ;  /* 0x000000af9c00720c */ /* 0x000fe20003f66270 */
[----:B------:R-:W-:Y:S01]  /*23c0*/  IMAD.WIDE R24, R147, 0x2, R4 ;  /* 0x0000000293187825 */ /* 0x000fe200078e0204 */
[----:B------:R-:W-:-:S03]  /*23d0*/  FSEL R47, R47, -INF , P6 ;  /* 0xff8000002f2f7808 */ /* 0x000fc60003000000 */
[----:B------:R-:W-:Y:S01]  /*23e0*/  FMUL R55, R67, UR12 ;  /* 0x0000000c43377c20 */ /* 0x000fe20008400000 */
[----:B------:R-:W-:Y:S01]  /*23f0*/  IMAD.WIDE R34, R147, 0x2, R8 ;  /* 0x0000000293227825 */ /* 0x000fe200078e0208 */
[----:B------:R-:W-:-:S03]  /*2400*/  ISETP.GE.AND P6, PT, R156, R167, PT ;  /* 0x000000a79c00720c */ /* 0x000fc60003fc6270 */
[----:B------:R-:W-:Y:S01]  /*2410*/  FMUL R67, R66, UR12 ;  /* 0x0000000c42437c20 */ /* 0x000fe20008400000 */
[----:B------:R-:W-:Y:S01]  /*2420*/  FSEL R50, R50, -INF , P3 ;  /* 0xff80000032327808 */ /* 0x000fe20001800000 */
[----:B------:R0:W2:Y:S01]  /*2430*/  LDG.E.U16 R167, desc[UR14][R24.64] ;  /* 0x0000000e18a77981 */ /* 0x0000a2000c1e1500 */
[C---:B------:R-:W-:Y:S01]  /*2440*/  ISETP.GE.AND P3, PT, R156.reuse, R29, PT ;  /* 0x0000001d9c00720c */ /* 0x040fe20003f66270 */
[----:B------:R-:W-:Y:S01]  /*2450*/  FMUL R49, R51, UR12 ;  /* 0x0000000c33317c20 */ /* 0x000fe20008400000 */
[----:B------:R-:W-:Y:S01]  /*2460*/  ISETP.GE.AND P5, PT, R156, R185, PT ;  /* 0x000000b99c00720c */ /* 0x000fe20003fa6270 */
[----:B------:R1:W3:Y:S01]  /*2470*/  LDG.E.U16 R85, desc[UR14][R34.64] ;  /* 0x0000000e22557981 */ /* 0x0002e2000c1e1500 */
[----:B------:R-:W-:Y:S01]  /*2480*/  SHF.R.U32.HI R29, RZ, 0xc, R33 ;  /* 0x0000000cff1d7819 */ /* 0x000fe20000011621 */
[----:B------:R-:W-:Y:S01]  /*2490*/  FMUL R51, R71, UR12 ;  /* 0x0000000c47337c20 */ /* 0x000fe20008400000 */
[----:B------:R-:W-:Y:S01]  /*24a0*/  FSEL R41, R41, -INF , P4 ;  /* 0xff80000029297808 */ /* 0x000fe20002000000 */
[----:B------:R-:W-:Y:S01]  /*24b0*/  FMUL R73, R63, UR12 ;  /* 0x0000000c3f497c20 */ /* 0x000fe20008400000 */
[----:B0-----:R-:W-:Y:S01]  /*24c0*/  FMNMX R25, R160, R161, !PT ;  /* 0x000000a1a0197209 */ /* 0x001fe20007800000 */
[----:B------:R-:W-:Y:S01]  /*24d0*/  FMUL R71, R62, UR12 ;  /* 0x0000000c3e477c20 */ /* 0x000fe20008400000 */
[----:B------:R-:W-:Y:S01]  /*24e0*/  ISETP.GE.AND P4, PT, R156, R177, PT ;  /* 0x000000b19c00720c */ /* 0x000fe20003f86270 */
[----:B-1----:R-:W-:Y:S01]  /*24f0*/  IMAD.WIDE R34, R147, 0x2, R138 ;  /* 0x0000000293227825 */ /* 0x002fe200078e028a */
[----:B------:R-:W-:-:S03]  /*2500*/  FSEL R67, R67, -INF , P6 ;  /* 0xff80000043437808 */ /* 0x000fc60003000000 */
[----:B------:R-:W-:Y:S01]  /*2510*/  FMUL R53, R70, UR12 ;  /* 0x0000000c46357c20 */ /* 0x000fe20008400000 */
[----:B------:R-:W-:Y:S01]  /*2520*/  FSEL R45, R45, -INF , P5 ;  /* 0xff8000002d2d7808 */ /* 0x000fe20002800000 */
[----:B------:R-:W-:Y:S01]  /*2530*/  IMAD.WIDE R62, R147, 0x2, R6 ;  /* 0x00000002933e7825 */ /* 0x000fe200078e0206 */
[----:B------:R-:W-:-:S03]  /*2540*/  LOP3.LUT P6, RZ, R29, 0x1, RZ, 0xc0, !PT ;  /* 0x000000011dff7812 */ /* 0x000fc600078cc0ff */
[----:B------:R-:W-:Y:S01]  /*2550*/  FADD R28, R28, -R57 ;  /* 0x800000391c1c7221 */ /* 0x000fe20000000000 */
[----:B------:R-:W-:Y:S02]  /*2560*/  FMNMX R66, R54, R25, !PT ;  /* 0x0000001936427209 */ /* 0x000fe40007800000 */
[C---:B------:R-:W-:Y:S01]  /*2570*/  ISETP.GE.AND P1, PT, R156.reuse, R181, PT ;  /* 0x000000b59c00720c */ /* 0x040fe20003f26270 */
[----:B------:R-:W-:Y:S01]  /*2580*/  IMAD.WIDE R36, R147, 0x2, R14 ;  /* 0x0000000293247825 */ /* 0x000fe200078e020e */
[C---:B------:R-:W-:Y:S01]  /*2590*/  ISETP.GE.AND P5, PT, R156.reuse, R171, PT ;  /* 0x000000ab9c00720c */ /* 0x040fe20003fa6270 */
[----:B------:R0:W4:Y:S01]  /*25a0*/  LDG.E.U16 R34, desc[UR14][R34.64] ;  /* 0x0000000e22227981 */ /* 0x000122000c1e1500 */
[----:B------:R-:W-:Y:S02]  /*25b0*/  SHF.R.U32.HI R29, RZ, 0x8, R33 ;  /* 0x00000008ff1d7819 */ /* 0x000fe40000011621 */
[----:B------:R-:W-:Y:S01]  /*25c0*/  FSEL R49, R49, -INF , P4 ;  /* 0xff80000031317808 */ /* 0x000fe20002000000 */
[----:B------:R-:W-:Y:S01]  /*25d0*/  FMUL R43, R43, UR12 ;  /* 0x0000000c2b2b7c20 */ /* 0x000fe20008400000 */
[----:B------:R-:W-:Y:S01]  /*25e0*/  ISETP.GE.AND P4, PT, R156, R165, PT ;  /* 0x000000a59c00720c */ /* 0x000fe20003f86270 */
[----:B------:R-:W5:Y:S01]  /*25f0*/  LDG.E.U16 R36, desc[UR14][R36.64] ;  /* 0x0000000e24247981 */ /* 0x000f62000c1e1500 */
[----:B------:R-:W-:-:S02]  /*2600*/  FSEL R71, R71, -INF , P3 ;  /* 0xff80000047477808 */ /* 0x000fc40001800000 */
[----:B------:R-:W-:Y:S01]  /*2610*/  FSEL R46, R46, -INF , P1 ;  /* 0xff8000002e2e7808 */ /* 0x000fe20000800000 */
[----:B------:R1:W2:Y:S01]  /*2620*/  LDG.E.U16 R165, desc[UR14][R62.64] ;  /* 0x0000000e3ea57981 */ /* 0x0002a2000c1e1500 */
[----:B0-----:R-:W-:Y:S02]  /*2630*/  FMNMX R35, R31, R66, !PT ;  /* 0x000000421f237209 */ /* 0x001fe40007800000 */
[----:B------:R-:W-:Y:S02]  /*2640*/  FSEL R53, R53, -INF , P5 ;  /* 0xff80000035357808 */ /* 0x000fe40002800000 */
[----:B------:R-:W-:Y:S02]  /*2650*/  LOP3.LUT P3, RZ, R29, 0x1, RZ, 0xc0, !PT ;  /* 0x000000011dff7812 */ /* 0x000fe4000786c0ff */
[C---:B------:R-:W-:Y:S02]  /*2660*/  ISETP.GE.AND P2, PT, R156.reuse, R183, PT ;  /* 0x000000b79c00720c */ /* 0x040fe40003f46270 */
[----:B------:R-:W-:Y:S01]  /*2670*/  ISETP.GE.AND P1, PT, R156, R169, PT ;  /* 0x000000a99c00720c */ /* 0x000fe20003f26270 */
[----:B-1----:R-:W-:Y:S01]  /*2680*/  FMUL R62, R28, 1.4426950216293334961 ;  /* 0x3fb8aa3b1c3e7820 */ /* 0x002fe20000400000 */
[----:B------:R-:W-:Y:S01]  /*2690*/  ISETP.GE.AND P5, PT, R156, R27, PT ;  /* 0x0000001b9c00720c */ /* 0x000fe20003fa6270 */
[----:B------:R-:W-:Y:S01]  /*26a0*/  IMAD.WIDE R28, R147, 0x2, R10 ;  /* 0x00000002931c7825 */ /* 0x000fe200078e020a */
[----:B------:R-:W-:-:S02]  /*26b0*/  SHF.R.U32.HI R27, RZ, 0xd, R33 ;  /* 0x0000000dff1b7819 */ /* 0x000fc40000011621 */
[----:B------:R-:W-:Y:S01]  /*26c0*/  FMNMX R35, R32, R35, !PT ;  /* 0x0000002320237209 */ /* 0x000fe20007800000 */
[----:B------:R-:W-:Y:S01]  /*26d0*/  FADD R37, R188, -R57 ;  /* 0x80000039bc257221 */ /* 0x000fe20000000000 */
[----:B------:R-:W-:Y:S01]  /*26e0*/  FSEL R43, R43, -INF , P2 ;  /* 0xff8000002b2b7808 */ /* 0x000fe20001000000 */
[----:B------:R0:W4:Y:S01]  /*26f0*/  LDG.E.U16 R188, desc[UR14][R28.64] ;  /* 0x0000000e1cbc7981 */ /* 0x000122000c1e1500 */
[----:B------:R-:W-:Y:S02]  /*2700*/  FSEL R55, R55, -INF , P1 ;  /* 0xff80000037377808 */ /* 0x000fe40000800000 */
[----:B------:R-:W-:Y:S02]  /*2710*/  ISETP.GE.AND P2, PT, R156, R173, PT ;  /* 0x000000ad9c00720c */ /* 0x000fe40003f46270 */
[----:B------:R-:W-:Y:S02]  /*2720*/  LOP3.LUT P1, RZ, R27, 0x1, RZ, 0xc0, !PT ;  /* 0x000000011bff7812 */ /* 0x000fe4000782c0ff */
[----:B------:R-:W-:-:S02]  /*2730*/  SHF.R.U32.HI R27, RZ, 0x9, R33 ;  /* 0x00000009ff1b7819 */ /* 0x000fc40000011621 */
[----:B0-----:R-:W-:Y:S01]  /*2740*/  FMNMX R28, R38, R35, !PT ;  /* 0x00000023261c7209 */ /* 0x001fe20007800000 */
[----:B------:R-:W-:Y:S01]  /*2750*/  FMUL R37, R37, 1.4426950216293334961 ;  /* 0x3fb8aa3b25257820 */ /* 0x000fe20000400000 */
[----:B------:R-:W-:Y:S02]  /*2760*/  FSEL R51, R51, -INF , P2 ;  /* 0xff80000033337808 */ /* 0x000fe40001000000 */
[----:B------:R-:W-:Y:S02]  /*2770*/  FSEL R73, R73, -INF , P4 ;  /* 0xff80000049497808 */ /* 0x000fe40002000000 */
[----:B------:R-:W-:Y:S02]  /*2780*/  ISETP.GE.AND P2, PT, R156, R163, PT ;  /* 0x000000a39c00720c */ /* 0x000fe40003f46270 */
[----:B------:R-:W-:Y:S02]  /*2790*/  LOP3.LUT P4, RZ, R27, 0x1, RZ, 0xc0, !PT ;  /* 0x000000011bff7812 */ /* 0x000fe4000788c0ff */
[----:B------:R-:W-:-:S02]  /*27a0*/  FMNMX R70, R39, R28, !PT ;  /* 0x0000001c27467209 */ /* 0x000fc40007800000 */
[----:B------:R-:W-:Y:S01]  /*27b0*/  SHF.R.U32.HI R27, RZ, 0x5, R33 ;  /* 0x00000005ff1b7819 */ /* 0x000fe20000011621 */
[----:B------:R0:W-:Y:S01]  /*27c0*/  MUFU.EX2 R63, R37 ;  /* 0x00000025003f7308 */ /* 0x0001e20000000800 */
[--C-:B------:R-:W-:Y:S01]  /*27d0*/  FADD R192, R192, -R57.reuse ;  /* 0x80000039c0c07221 */ /* 0x100fe20000000000 */
[----:B------:R-:W-:Y:S01]  /*27e0*/  FSEL R69, R69, -INF , P2 ;  /* 0xff80000045457808 */ /* 0x000fe20001000000 */
[----:B------:R-:W-:Y:S01]  /*27f0*/  FADD R26, R26, -R57 ;  /* 0x800000391a1a7221 */ /* 0x000fe20000000000 */
[----:B------:R-:W-:Y:S02]  /*2800*/  LOP3.LUT P2, RZ, R27, 0x1, RZ, 0xc0, !PT ;  /* 0x000000011bff7812 */ /* 0x000fe4000784c0ff */
[----:B------:R-:W-:Y:S02]  /*2810*/  SHF.R.U32.HI R27, RZ, 0x4, R33 ;  /* 0x00000004ff1b7819 */ /* 0x000fe40000011621 */
[----:B0-----:R-:W-:Y:S01]  /*2820*/  FMNMX R37, R41, R70, !PT ;  /* 0x0000004629257209 */ /* 0x001fe20007800000 */
[----:B------:R-:W-:Y:S01]  /*2830*/  FMUL R70, R192, 1.4426950216293334961 ;  /* 0x3fb8aa3bc0467820 */ /* 0x000fe20000400000 */
[----:B------:R-:W-:-:S02]  /*2840*/  FSEL R77, R77, -INF , P5 ;  /* 0xff8000004d4d7808 */ /* 0x000fc40002800000 */
[----:B------:R-:W-:Y:S01]  /*2850*/  FMNMX R192, R42, R37, !PT ;  /* 0x000000252ac07209 */ /* 0x000fe20007800000 */
[----:B------:R-:W-:Y:S01]  /*2860*/  FMUL R61, R26, 1.4426950216293334961 ;  /* 0x3fb8aa3b1a3d7820 */ /* 0x000fe20000400000 */
[----:B------:R-:W-:Y:S01]  /*2870*/  LOP3.LUT P5, RZ, R27, 0x1, RZ, 0xc0, !PT ;  /* 0x000000011bff7812 */ /* 0x000fe200078ac0ff */
[----:B------:R-:W-:Y:S01]  /*2880*/  IMAD.WIDE R26, R147, 0x2, R12 ;  /* 0x00000002931a7825 */ /* 0x000fe200078e020c */
[----:B------:R-:W-:-:S03]  /*2890*/  FMNMX R192, R43, R192, !PT ;  /* 0x000000c02bc07209 */ /* 0x000fc60007800000 */
[----:B------:R-:W-:Y:S01]  /*28a0*/  FADD R190, R190, -R57 ;  /* 0x80000039bebe7221 */ /* 0x000fe20000000000 */
[----:B------:R-:W-:Y:S01]  /*28b0*/  IMAD.WIDE R24, R147, 0x2, R2 ;  /* 0x0000000293187825 */ /* 0x000fe200078e0202 */
[----:B------:R0:W4:Y:S01]  /*28c0*/  LDG.E.U16 R169, desc[UR14][R26.64] ;  /* 0x0000000e1aa97981 */ /* 0x000122000c1e1500 */
[----:B------:R-:W-:Y:S02]  /*28d0*/  FMNMX R163, R45, R192, !PT ;  /* 0x000000c02da37209 */ /* 0x000fe40007800000 */
[----:B------:R-:W-:Y:S01]  /*28e0*/  FADD R171, R182, -R57 ;  /* 0x80000039b6ab7221 */ /* 0x000fe20000000000 */
[----:B------:R-:W-:Y:S01]  /*28f0*/  FMUL R66, R190, 1.4426950216293334961 ;  /* 0x3fb8aa3bbe427820 */ /* 0x000fe20000400000 */
[----:B------:R-:W-:Y:S01]  /*2900*/  FMNMX R182, R46, R163, !PT ;  /* 0x000000a32eb67209 */ /* 0x000fe20007800000 */
[----:B------:R1:W3:Y:S01]  /*2910*/  LDG.E.U16 R190, desc[UR14][R24.64] ;  /* 0x0000000e18be7981 */ /* 0x0002e2000c1e1500 */
[----:B0-----:R-:W-:Y:S02]  /*2920*/  IMAD.WIDE R26, R147, 0x2, R128 ;  /* 0x00000002931a7825 */ /* 0x001fe400078e0280 */
[----:B------:R-:W-:-:S03]  /*2930*/  FMNMX R182, R47, R182, !PT ;  /* 0x000000b62fb67209 */ /* 0x000fc60007800000 */
[----:B------:R0:W5:Y:S01]  /*2940*/  LDG.E.U16 R35, desc[UR14][R26.64] ;  /* 0x0000000e1a237981 */ /* 0x000162000c1e1500 */
[----:B-1----:R-:W-:-:S04]  /*2950*/  IMAD.WIDE R24, R147, 0x2, R132 ;  /* 0x0000000293187825 */ /* 0x002fc800078e0284 */
[----:B------:R-:W-:-:S04]  /*2960*/  IMAD.WIDE R28, R147, 0x2, R130 ;  /* 0x00000002931c7825 */ /* 0x000fc800078e0282 */
[----:B0-----:R-:W-:Y:S01]  /*2970*/  FADD R26, R184, -R57 ;  /* 0x80000039b81a7221 */ /* 0x001fe20000000000 */
[C---:B------:R-:W-:Y:S01]  /*2980*/  IMAD.WIDE R186, R147.reuse, 0x2, R22 ;  /* 0x0000000293ba7825 */ /* 0x040fe200078e0216 */
[----:B------:R0:W4:Y:S03]  /*2990*/  LDG.E.U16 R184, desc[UR14][R24.64] ;  /* 0x0000000e18b87981 */ /* 0x000126000c1e1500 */
[----:B------:R-:W-:Y:S01]  /*29a0*/  FMUL R81, R26, 1.4426950216293334961 ;  /* 0x3fb8aa3b1a517820 */ /* 0x000fe20000400000 */
[----:B------:R-:W-:Y:S01]  /*29b0*/  IMAD.WIDE R26, R147, 0x2, R134 ;  /* 0x00000002931a7825 */ /* 0x000fe200078e0286 */
[----:B------:R1:W4:Y:S03]  /*29c0*/  LDG.E.U16 R37, desc[UR14][R28.64] ;  /* 0x0000000e1c257981 */ /* 0x000326000c1e1500 */
[----:B------:R-:W-:Y:S01]  /*29d0*/  FMUL R177, R171, 1.4426950216293334961 ;  /* 0x3fb8aa3babb17820 */ /* 0x000fe20000400000 */
[----:B------:R-:W2:Y:S01]  /*29e0*/  LDG.E.U16 R186, desc[UR14][R186.64] ;  /* 0x0000000ebaba7981 */ /* 0x000ea2000c1e1500 */
[----:B0-----:R-:W-:Y:S01]  /*29f0*/  FADD R24, R174, -R57 ;  /* 0x80000039ae187221 */ /* 0x001fe20000000000 */
[----:B------:R-:W-:-:S02]  /*2a00*/  FMNMX R25, R49, R182, !PT ;  /* 0x000000b631197209 */ /* 0x000fc40007800000 */
[----:B------:R0:W4:Y:S01]  /*2a10*/  LDG.E.U16 R171, desc[UR14][R26.64] ;  /* 0x0000000e1aab7981 */ /* 0x000122000c1e1500 */
[----:B-1----:R-:W-:-:S04]  /*2a20*/  IMAD.WIDE R28, R147, 0x2, R136 ;  /* 0x00000002931c7825 */ /* 0x002fc800078e0288 */
[----:B------:R-:W-:Y:S01]  /*2a30*/  FMUL R163, R24, 1.4426950216293334961 ;  /* 0x3fb8aa3b18a37820 */ /* 0x000fe20000400000 */
[----:B------:R-:W-:Y:S01]  /*2a40*/  FMNMX R173, R30, R25, !PT ;  /* 0x000000191ead7209 */ /* 0x000fe20007800000 */
[C---:B------:R-:W-:Y:S01]  /*2a50*/  IMAD.WIDE R24, R147.reuse, 0x2, R140 ;  /* 0x0000000293187825 */ /* 0x040fe200078e028c */
[----:B------:R1:W4:Y:S03]  /*2a60*/  LDG.E.U16 R28, desc[UR14][R28.64] ;  /* 0x0000000e1c1c7981 */ /* 0x000326000c1e1500 */
[----:B0-----:R-:W-:Y:S02]  /*2a70*/  IMAD.WIDE R26, R147, 0x2, R16 ;  /* 0x00000002931a7825 */ /* 0x001fe400078e0210 */
[----:B------:R-:W4:Y:S04]  /*2a80*/  LDG.E.U16 R25, desc[UR14][R24.64] ;  /* 0x0000000e18197981 */ /* 0x000f28000c1e1500 */
[----:B------:R0:W4:Y:S01]  /*2a90*/  LDG.E.U16 R26, desc[UR14][R26.64] ;  /* 0x0000000e1a1a7981 */ /* 0x000122000c1e1500 */
[----:B------:R-:W-:Y:S01]  /*2aa0*/  FADD R175, R166, -R57 ;  /* 0x80000039a6af7221 */ /* 0x000fe20000000000 */
[----:B------:R-:W-:Y:S01]  /*2ab0*/  FMNMX R166, R50, R173, !PT ;  /* 0x000000ad32a67209 */ /* 0x000fe20007800000 */
[----:B-1----:R-:W-:Y:S01]  /*2ac0*/  FMUL R29, R74, UR12 ;  /* 0x0000000c4a1d7c20 */ /* 0x002fe20008400000 */
[----:B------:R-:W-:Y:S01]  /*2ad0*/  SHF.R.U32.HI R33, RZ, 0x1, R33 ;  /* 0x00000001ff217819 */ /* 0x000fe20000011621 */
[----:B------:R-:W-:Y:S01]  /*2ae0*/  FADD R48, R48, -R57 ;  /* 0x8000003930307221 */ /* 0x000fe20000000000 */
[----:B------:R-:W-:Y:S01]  /*2af0*/  FMNMX R166, R77, R166, !PT ;  /* 0x000000a64da67209 */ /* 0x000fe20007800000 */
[----:B------:R-:W-:Y:S01]  /*2b00*/  FMUL R187, R83, UR12 ;  /* 0x0000000c53bb7c20 */ /* 0x000fe20008400000 */
[----:B------:R-:W-:Y:S01]  /*2b10*/  FMUL R185, R82, UR12 ;  /* 0x0000000c52b97c20 */ /* 0x000fe20008400000 */
[----:B------:R-:W-:Y:S01]  /*2b20*/  FMUL R191, R86, UR12 ;  /* 0x0000000c56bf7c20 */ /* 0x000fe20008400000 */
[----:B------:R-:W-:Y:S01]  /*2b30*/  FMNMX R166, R69, R166, !PT ;  /* 0x000000a645a67209 */ /* 0x000fe20007800000 */
[----:B0-----:R-:W-:Y:S01]  /*2b40*/  FMUL R27, R75, UR12 ;  /* 0x0000000c4b1b7c20 */ /* 0x001fe20008400000 */
[----:B------:R-:W-:Y:S01]  /*2b50*/  FMUL R193, R87, UR12 ;  /* 0x0000000c57c17c20 */ /* 0x000fe20008400000 */
[----:B------:R0:W-:Y:S01]  /*2b60*/  MUFU.EX2 R174, R177 ;  /* 0x000000b100ae7308 */ /* 0x0001e20000000800 */
[----:B------:R-:W-:Y:S01]  /*2b70*/  FMNMX R166, R71, R166, !PT ;  /* 0x000000a647a67209 */ /* 0x000fe20007800000 */
[----:B------:R-:W-:Y:S03]  /*2b80*/  BAR.SYNC.DEFER_BLOCKING 0x0 ;  /* 0x0000000000007b1d */ /* 0x000fe60000010000 */
[----:B------:R-:W-:-:S04]  /*2b90*/  FMNMX R166, R73, R166, !PT ;  /* 0x000000a649a67209 */ /* 0x000fc80007800000 */
[----:B------:R-:W-:-:S04]  /*2ba0*/  FMNMX R166, R67, R166, !PT ;  /* 0x000000a643a67209 */ /* 0x000fc80007800000 */
[----:B------:R-:W-:Y:S02]  /*2bb0*/  FMNMX R166, R55, R166, !PT ;  /* 0x000000a637a67209 */ /* 0x000fe40007800000 */
[----:B------:R-:W-:Y:S02]  /*2bc0*/  FSEL R24, R29, -INF , !P1 ;  /* 0xff8000001d187808 */ /* 0x000fe40004800000 */
[----:B------:R-:W-:Y:S02]  /*2bd0*/  FMNMX R166, R53, R166, !PT ;  /* 0x000000a635a67209 */ /* 0x000fe40007800000 */
[----:B------:R-:W-:Y:S01]  /*2be0*/  LOP3.LUT P1, RZ, R33, 0x1, RZ, 0xc0, !PT ;  /* 0x0000000121ff7812 */ /* 0x000fe2000782c0ff */
[----:B------:R-:W-:Y:S01]  /*2bf0*/  FMUL R33, R79, UR12 ;  /* 0x0000000c4f217c20 */ /* 0x000fe20008400000 */
[----:B------:R-:W-:Y:S01]  /*2c00*/  FMNMX R79, R51, R166, !PT ;  /* 0x000000a6334f7209 */ /* 0x000fe20007800000 */
[----:B------:R-:W-:Y:S01]  /*2c10*/  FMUL R29, R78, UR12 ;  /* 0x0000000c4e1d7c20 */ /* 0x000fe20008400000 */
[----:B------:R-:W-:Y:S01]  /*2c20*/  FMUL R83, R48, 1.4426950216293334961 ;  /* 0x3fb8aa3b30537820 */ /* 0x000fe20000400000 */
[----:B------:R-:W-:-:S02]  /*2c30*/  FSEL R27, R27, -INF , !P6 ;  /* 0xff8000001b1b7808 */ /* 0x000fc40007000000 */
[----:B------:R-:W-:Y:S02]  /*2c40*/  FMNMX R48, R24, R79, !PT ;  /* 0x0000004f18307209 */ /* 0x000fe40007800000 */
[----:B------:R-:W-:Y:S02]  /*2c50*/  FSEL R29, R29, -INF , !P4 ;  /* 0xff8000001d1d7808 */ /* 0x000fe40006000000 */
[----:B------:R-:W-:Y:S02]  /*2c60*/  FMNMX R48, R27, R48, !PT ;  /* 0x000000301b307209 */ /* 0x000fe40007800000 */
[----:B------:R-:W-:Y:S02]  /*2c70*/  FSEL R33, R33, -INF , !P3 ;  /* 0xff80000021217808 */ /* 0x000fe40005800000 */
[----:B------:R-:W-:Y:S02]  /*2c80*/  FMNMX R48, R29, R48, !PT ;  /* 0x000000301d307209 */ /* 0x000fe40007800000 */
[----:B------:R-:W-:-:S02]  /*2c90*/  FSEL R185, R185, -INF , !P2 ;  /* 0xff800000b9b97808 */ /* 0x000fc40005000000 */
[----:B------:R-:W-:Y:S02]  /*2ca0*/  FMNMX R48, R33, R48, !PT ;  /* 0x0000003021307209 */ /* 0x000fe40007800000 */
[----:B------:R-:W-:Y:S02]  /*2cb0*/  FSEL R187, R187, -INF , !P5 ;  /* 0xff800000bbbb7808 */ /* 0x000fe40006800000 */
[----:B------:R-:W-:Y:S02]  /*2cc0*/  FMNMX R48, R185, R48, !PT ;  /* 0x00000030b9307209 */ /* 0x000fe40007800000 */
[----:B------:R-:W-:Y:S02]  /*2cd0*/  FSEL R191, R191, -INF , !P1 ;  /* 0xff800000bfbf7808 */ /* 0x000fe40004800000 */
[----:B------:R-:W-:Y:S02]  /*2ce0*/  FMNMX R48, R187, R48, !PT ;  /* 0x00000030bb307209 */ /* 0x000fe40007800000 */
[----:B------:R-:W-:-:S02]  /*2cf0*/  FSEL R193, R193, -INF , P0 ;  /* 0xff800000c1c17808 */ /* 0x000fc40000000000 */
[----:B------:R-:W-:-:S04]  /*2d00*/  FMNMX R48, R191, R48, !PT ;  /* 0x00000030bf307209 */ /* 0x000fc80007800000 */
[----:B------:R-:W-:-:S05]  /*2d10*/  FMNMX R48, R193, R48, !PT ;  /* 0x00000030c1307209 */ /* 0x000fca0007800000 */
[----:B0-----:R-:W0:Y:S02]  /*2d20*/  SHFL.BFLY PT, R177, R48, 0x2, 0x1f ;  /* 0x0c401f0030b17f89 */ /* 0x001e2400000e0000 */
[----:B0-----:R-:W-:-:S05]  /*2d30*/  FMNMX R48, R48, R177, !PT ;  /* 0x000000b130307209 */ /* 0x001fca0007800000 */
[----:B------:R-:W0:Y:S01]  /*2d40*/  SHFL.BFLY PT, R183, R48, 0x1, 0x1f ;  /* 0x0c201f0030b77f89 */ /* 0x000e2200000e0000 */
[----:B------:R-:W-:-:S04]  /*2d50*/  FADD R80, R80, -R57 ;  /* 0x8000003950507221 */ /* 0x000fc80000000000 */
[----:B------:R-:W-:Y:S01]  /*2d60*/  FMUL R179, R80, 1.4426950216293334961 ;  /* 0x3fb8aa3b50b37820 */ /* 0x000fe20000400000 */
[--C-:B------:R-:W-:Y:S01]  /*2d70*/  FADD R76, R76, -R57.reuse ;  /* 0x800000394c4c7221 */ /* 0x100fe20000000000 */
[----:B------:R-:W-:-:S03]  /*2d80*/  FADD R176, R176, -R57 ;  /* 0x80000039b0b07221 */ /* 0x000fc60000000000 */
[----:B------:R-:W-:Y:S01]  /*2d90*/  FMUL R177, R76, 1.4426950216293334961 ;  /* 0x3fb8aa3b4cb17820 */ /* 0x000fe20000400000 */
[----:B------:R-:W-:Y:S01]  /*2da0*/  FMUL R76, R176, 1.4426950216293334961 ;  /* 0x3fb8aa3bb04c7820 */ /* 0x000fe20000400000 */
[----:B0-----:R-:W-:-:S04]  /*2db0*/  FMNMX R80, R48, R183, !PT ;  /* 0x000000b730507209 */ /* 0x001fc80007800000 */
[----:B------:R-:W-:-:S05]  /*2dc0*/  FMNMX R80, R80, R159, !PT ;  /* 0x0000009f50507209 */ /* 0x000fca0007800000 */
[--C-:B------:R-:W-:Y:S01]  /*2dd0*/  FADD R31, R31, -R80.reuse ;  /* 0x800000501f1f7221 */ /* 0x100fe20000000000 */
[----:B------:R-:W-:-:S03]  /*2de0*/  FADD R30, R30, -R80 ;  /* 0x800000501e1e7221 */ /* 0x000fc60000000000 */
[----:B------:R-:W-:Y:S01]  /*2df0*/  FMUL R31, R31, 1.4426950216293334961 ;  /* 0x3fb8aa3b1f1f7820 */ /* 0x000fe20000400000 */
[----:B------:R-:W-:Y:S01]  /*2e00*/  FMUL R176, R30, 1.4426950216293334961 ;  /* 0x3fb8aa3b1eb07820 */ /* 0x000fe20000400000 */
[--C-:B------:R-:W-:Y:S01]  /*2e10*/  FADD R30, R77, -R80.reuse ;  /* 0x800000504d1e7221 */ /* 0x100fe20000000000 */
[--C-:B------:R-:W-:Y:S01]  /*2e20*/  FADD R194, R194, -R57.reuse ;  /* 0x80000039c2c27221 */ /* 0x100fe20000000000 */
[----:B------:R0:W-:Y:S01]  /*2e30*/  MUFU.EX2 R189, R31 ;  /* 0x0000001f00bd7308 */ /* 0x0001e20000000800 */
[--C-:B------:R-:W-:Y:S01]  /*2e40*/  FADD R27, R27, -R80.reuse ;  /* 0x800000501b1b7221 */ /* 0x100fe20000000000 */
[--C-:B------:R-:W-:Y:S01]  /*2e50*/  FADD R52, R52, -R57.reuse ;  /* 0x8000003934347221 */ /* 0x100fe20000000000 */
[--C-:B------:R-:W-:Y:S01]  /*2e60*/  FADD R24, R24, -R80.reuse ;  /* 0x8000005018187221 */ /* 0x100fe20000000000 */
[--C-:B------:R-:W-:Y:S01]  /*2e70*/  FADD R68, R68, -R57.reuse ;  /* 0x8000003944447221 */ /* 0x100fe20000000000 */
[--C-:B------:R-:W-:Y:S01]  /*2e80*/  FADD R84, R84, -R57.reuse ;  /* 0x8000003954547221 */ /* 0x100fe20000000000 */
[--C-:B------:R-:W-:Y:S01]  /*2e90*/  FADD R178, R178, -R57.reuse ;  /* 0x80000039b2b27221 */ /* 0x100fe20000000000 */
[----:B0-----:R-:W-:Y:S01]  /*2ea0*/  FMUL R31, R30, 1.4426950216293334961 ;  /* 0x3fb8aa3b1e1f7820 */ /* 0x001fe20000400000 */
[--C-:B------:R-:W-:Y:S01]  /*2eb0*/  FADD R30, R69, -R80.reuse ;  /* 0x80000050451e7221 */ /* 0x100fe20000000000 */
[----:B------:R-:W-:Y:S01]  /*2ec0*/  FMUL R65, R194, 1.4426950216293334961 ;  /* 0x3fb8aa3bc2417820 */ /* 0x000fe20000400000 */
[--C-:B------:R-:W-:Y:S01]  /*2ed0*/  FADD R72, R72, -R57.reuse ;  /* 0x8000003948487221 */ /* 0x100fe20000000000 */
[--C-:B------:R-:W-:Y:S01]  /*2ee0*/  FADD R180, R180, -R57.reuse ;  /* 0x80000039b4b47221 */ /* 0x100fe20000000000 */
[----:B------:R-:W-:Y:S01]  /*2ef0*/  FMUL R27, R27, 1.4426950216293334961 ;  /* 0x3fb8aa3b1b1b7820 */ /* 0x000fe20000400000 */
[----:B------:R-:W-:Y:S01]  /*2f00*/  FMUL R52, R52, 1.4426950216293334961 ;  /* 0x3fb8aa3b34347820 */ /* 0x000fe20000400000 */
[----:B------:R-:W-:Y:S01]  /*2f10*/  FMUL R30, R30, 1.4426950216293334961 ;  /* 0x3fb8aa3b1e1e7820 */ /* 0x000fe20000400000 */
[----:B------:R-:W-:Y:S01]  /*2f20*/  FMUL R194, R24, 1.4426950216293334961 ;  /* 0x3fb8aa3b18c27820 */ /* 0x000fe20000400000 */
[----:B------:R-:W-:Y:S01]  /*2f30*/  FMUL R68, R68, 1.4426950216293334961 ;  /* 0x3fb8aa3b44447820 */ /* 0x000fe20000400000 */
[----:B------:R-:W-:Y:S01]  /*2f40*/  FADD R24, R185, -R80 ;  /* 0x80000050b9187221 */ /* 0x000fe20000000000 */
[----:B------:R-:W-:Y:S01]  /*2f50*/  FMUL R181, R84, 1.4426950216293334961 ;  /* 0x3fb8aa3b54b57820 */ /* 0x000fe20000400000 */
[----:B------:R-:W-:Y:S01]  /*2f60*/  FADD R18, -R57, R18 ;  /* 0x0000001239127221 */ /* 0x000fe20000000100 */
[----:B------:R-:W-:Y:S01]  /*2f70*/  FMUL R86, R72, 1.4426950216293334961 ;  /* 0x3fb8aa3b48567820 */ /* 0x000fe20000400000 */
[----:B------:R-:W-:Y:S01]  /*2f80*/  FMUL R84, R178, 1.4426950216293334961 ;  /* 0x3fb8aa3bb2547820 */ /* 0x000fe20000400000 */
[----:B------:R-:W-:Y:S01]  /*2f90*/  FMUL R180, R180, 1.4426950216293334961 ;  /* 0x3fb8aa3bb4b47820 */ /* 0x000fe20000400000 */
[----:B------:R0:W-:Y:S01]  /*2fa0*/  MUFU.EX2 R205, R27 ;  /* 0x0000001b00cd7308 */ /* 0x0001e20000000800 */
[--C-:B------:R-:W-:Y:S01]  /*2fb0*/  FADD R173, R162, -R57.reuse ;  /* 0x80000039a2ad7221 */ /* 0x100fe20000000000 */
[--C-:B------:R-:W-:Y:S01]  /*2fc0*/  FADD R164, R164, -R57.reuse ;  /* 0x80000039a4a47221 */ /* 0x100fe20000000000 */
[--C-:B------:R-:W-:Y:S01]  /*2fd0*/  FADD R168, R168, -R57.reuse ;  /* 0x80000039a8a87221 */ /* 0x100fe20000000000 */
[--C-:B------:R-:W-:Y:S01]  /*2fe0*/  FADD R170, R170, -R57.reuse ;  /* 0x80000039aaaa7221 */ /* 0x100fe20000000000 */
[--C-:B------:R-:W-:Y:S01]  /*2ff0*/  FADD R56, R56, -R57.reuse ;  /* 0x8000003938387221 */ /* 0x100fe20000000000 */
[--C-:B------:R-:W-:Y:S01]  /*3000*/  FADD R64, R64, -R57.reuse ;  /* 0x8000003940407221 */ /* 0x100fe20000000000 */
[----:B------:R-:W-:Y:S01]  /*3010*/  FADD R172, R172, -R57 ;  /* 0x80000039acac7221 */ /* 0x000fe20000000000 */
[----:B------:R1:W-:Y:S01]  /*3020*/  MUFU.EX2 R78, R52 ;  /* 0x00000034004e7308 */ /* 0x0003e20000000800 */
[--C-:B------:R-:W-:Y:S01]  /*3030*/  FADD R160, R160, -R80.reuse ;  /* 0x80000050a0a07221 */ /* 0x100fe20000000000 */
[--C-:B------:R-:W-:Y:S01]  /*3040*/  FADD R161, R161, -R80.reuse ;  /* 0x80000050a1a17221 */ /* 0x100fe20000000000 */
[--C-:B------:R-:W-:Y:S01]  /*3050*/  FADD R71, R71, -R80.reuse ;  /* 0x8000005047477221 */ /* 0x100fe20000000000 */
[--C-:B------:R-:W-:Y:S01]  /*3060*/  FADD R73, R73, -R80.reuse ;  /* 0x8000005049497221 */ /* 0x100fe20000000000 */
[----:B------:R-:W-:Y:S01]  /*3070*/  FADD R67, R67, -R80 ;  /* 0x8000005043437221 */ /* 0x000fe20000000000 */
[----:B0-----:R-:W-:-:S02]  /*3080*/  FADD R27, -R80, R159 ;  /* 0x0000009f501b7221 */ /* 0x001fc40000000100 */
[----:B------:R0:W-:Y:S01]  /*3090*/  MUFU.EX2 R178, R30 ;  /* 0x0000001e00b27308 */ /* 0x0001e20000000800 */
[--C-:B-1----:R-:W-:Y:S01]  /*30a0*/  FADD R52, R60, -R57.reuse ;  /* 0x800000393c347221 */ /* 0x102fe20000000000 */
[--C-:B------:R-:W-:Y:S01]  /*30b0*/  FADD R44, R44, -R57.reuse ;  /* 0x800000392c2c7221 */ /* 0x100fe20000000000 */
[----:B------:R-:W-:Y:S01]  /*30c0*/  FADD R40, R40, -R57 ;  /* 0x8000003928287221 */ /* 0x000fe20000000000 */
[----:B------:R-:W-:Y:S01]  /*30d0*/  FMUL R18, R18, 1.4426950216293334961 ;  /* 0x3fb8aa3b12127820 */ /* 0x000fe20000400000 */
[--C-:B------:R-:W-:Y:S01]  /*30e0*/  FADD R54, R54, -R80.reuse ;  /* 0x8000005036367221 */ /* 0x100fe20000000000 */
[--C-:B------:R-:W-:Y:S01]  /*30f0*/  FADD R32, R32, -R80.reuse ;  /* 0x8000005020207221 */ /* 0x100fe20000000000 */
[--C-:B------:R-:W-:Y:S01]  /*3100*/  FADD R38, R38, -R80.reuse ;  /* 0x8000005026267221 */ /* 0x100fe20000000000 */
[----:B------:R-:W-:Y:S01]  /*3110*/  MUFU.EX2 R60, R68 ;  /* 0x00000044003c7308 */ /* 0x000fe20000000800 */
[----:B0-----:R-:W-:Y:S01]  /*3120*/  FMUL R30, R24, 1.4426950216293334961 ;  /* 0x3fb8aa3b181e7820 */ /* 0x001fe20000400000 */
[--C-:B------:R-:W-:Y:S01]  /*3130*/  FADD R39, R39, -R80.reuse ;  /* 0x8000005027277221 */ /* 0x100fe20000000000 */
        /* <DEDUP_REMOVED lines=17> */
[----:B------:R-:W-:Y:S01]  /*3250*/  FMUL R175, R175, 1.4426950216293334961 ;  /* 0x3fb8aa3bafaf7820 */ /* 0x000fe20000400000 */
[----:B------:R-:W-:Y:S01]  /*3260*/  FMUL R74, R173, 1.4426950216293334961 ;  /* 0x3fb8aa3bad4a7820 */ /* 0x000fe20000400000 */
[----:B------:R-:W-:Y:S01]  /*3270*/  FMUL R164, R164, 1.4426950216293334961 ;  /* 0x3fb8aa3ba4a47820 */ /* 0x000fe20000400000 */
[----:B------:R-:W-:Y:S01]  /*3280*/  FMUL R82, R168, 1.4426950216293334961 ;  /* 0x3fb8aa3ba8527820 */ /* 0x000fe20000400000 */
[----:B------:R-:W-:Y:S01]  /*3290*/  FMUL R56, R56, 1.4426950216293334961 ;  /* 0x3fb8aa3b38387820 */ /* 0x000fe20000400000 */
[----:B------:R-:W-:Y:S01]  /*32a0*/  FMUL R87, R64, 1.4426950216293334961 ;  /* 0x3fb8aa3b40577820 */ /* 0x000fe20000400000 */
[----:B------:R-:W-:Y:S01]  /*32b0*/  FMUL R72, R172, 1.4426950216293334961 ;  /* 0x3fb8aa3bac487820 */ /* 0x000fe20000400000 */
[----:B------:R1:W-:Y:S01]  /*32c0*/  MUFU.EX2 R68, R86 ;  /* 0x0000005600447308 */ /* 0x0003e20000000800 */
[----:B0-----:R-:W-:Y:S01]  /*32d0*/  FMUL R83, R170, 1.4426950216293334961 ;  /* 0x3fb8aa3baa537820 */ /* 0x001fe20000400000 */
[----:B------:R-:W-:Y:S01]  /*32e0*/  FMUL R161, R161, 1.4426950216293334961 ;  /* 0x3fb8aa3ba1a17820 */ /* 0x000fe20000400000 */
[----:B------:R-:W-:Y:S01]  /*32f0*/  FMUL R71, R71, 1.4426950216293334961 ;  /* 0x3fb8aa3b47477820 */ /* 0x000fe20000400000 */
[----:B------:R-:W-:Y:S01]  /*3300*/  FMUL R67, R67, 1.4426950216293334961 ;  /* 0x3fb8aa3b43437820 */ /* 0x000fe20000400000 */
[----:B---3--:R-:W-:Y:S03]  /*3310*/  STS.U16 [R145+UR6+0x400], R190 ;  /* 0x000400be91007988 */ /* 0x008fe60008000406 */
[----:B------:R0:W-:Y:S01]  /*3320*/  MUFU.EX2 R183, R180 ;  /* 0x000000b400b77308 */ /* 0x0001e20000000800 */
[----:B--2---:R-:W-:Y:S04]  /*3330*/  STS.U16 [R145+UR6], R186 ;  /* 0x000000ba91007988 */ /* 0x004fe80008000406 */
[----:B------:R2:W-:Y:S04]  /*3340*/  STS.U16 [R148+UR6+0x80], R85 ;  /* 0x0000805594007988 */ /* 0x0005e80008000406 */
[----:B-----5:R-:W-:Y:S04]  /*3350*/  STS.U16 [R148+UR6+0x480], R35 ;  /* 0x0004802394007988 */ /* 0x020fe80008000406 */
[----:B------:R-:W-:Y:S04]  /*3360*/  STS.U16 [R150+UR6+0x100], R165 ;  /* 0x000100a596007988 */ /* 0x000fe80008000406 */
[----:B----4-:R-:W-:Y:S04]  /*3370*/  STS.U16 [R150+UR6+0x500], R37 ;  /* 0x0005002596007988 */ /* 0x010fe80008000406 */
[----:B------:R-:W-:Y:S04]  /*3380*/  STS.U16 [R151+UR6+0x180], R36 ;  /* 0x0001802497007988 */ /* 0x000fe80008000406 */
[----:B------:R3:W-:Y:S04]  /*3390*/  STS.U16 [R151+UR6+0x580], R184 ;  /* 0x000580b897007988 */ /* 0x0007e80008000406 */
[----:B------:R-:W-:Y:S04]  /*33a0*/  STS.U16 [R152+UR6+0x200], R167 ;  /* 0x000200a798007988 */ /* 0x000fe80008000406 */
[----:B------:R-:W-:Y:S04]  /*33b0*/  STS.U16 [R152+UR6+0x600], R171 ;  /* 0x000600ab98007988 */ /* 0x000fe80008000406 */
[----:B------:R-:W-:Y:S04]  /*33c0*/  STS.U16 [R153+UR6+0x280], R34 ;  /* 0x0002802299007988 */ /* 0x000fe80008000406 */
[----:B------:R-:W-:Y:S04]  /*33d0*/  STS.U16 [R153+UR6+0x680], R28 ;  /* 0x0006801c99007988 */ /* 0x000fe80008000406 */
[----:B------:R-:W-:Y:S04]  /*33e0*/  STS.U16 [R154+UR6+0x300], R169 ;  /* 0x000300a99a007988 */ /* 0x000fe80008000406 */
[----:B------:R-:W-:Y:S04]  /*33f0*/  STS.U16 [R154+UR6+0x700], R25 ;  /* 0x000700199a007988 */ /* 0x000fe80008000406 */
[----:B------:R-:W-:Y:S04]  /*3400*/  STS.U16 [R155+UR6+0x380], R188 ;  /* 0x000380bc9b007988 */ /* 0x000fe80008000406 */
[----:B------:R4:W-:Y:S01]  /*3410*/  STS.U16 [R155+UR6+0x780], R26 ;  /* 0x0007801a9b007988 */ /* 0x0009e20008000406 */
[----:B------:R5:W-:Y:S06]  /*3420*/  MEMBAR.ALL.CTA ;  /* 0x0000000000007992 */ /* 0x000bec0000008000 */
[----:B-----5:R-:W5:Y:S01]  /*3430*/  FENCE.VIEW.ASYNC.S ;  /* 0x00000000000073c6 */ /* 0x020f620000000000 */
[----:B-1----:R-:W-:Y:S01]  /*3440*/  FMUL R86, R160, 1.4426950216293334961 ;  /* 0x3fb8aa3ba0567820 */ /* 0x002fe20000400000 */
[----:B0-----:R-:W-:Y:S01]  /*3450*/  FMUL R180, R73, 1.4426950216293334961 ;  /* 0x3fb8aa3b49b47820 */ /* 0x001fe20000400000 */
[----:B------:R-:W-:Y:S01]  /*3460*/  FMUL R27, R27, 1.4426950216293334961 ;  /* 0x3fb8aa3b1b1b7820 */ /* 0x000fe20000400000 */
        /* <DEDUP_REMOVED lines=23> */
[----:B------:R-:W0:Y:S08]  /*35e0*/  MUFU.EX2 R18, R18 ;  /* 0x0000001200127308 */ /* 0x000e300000000800 */
[----:B------:R-:W1:Y:S08]  /*35f0*/  MUFU.EX2 R159, R27 ;  /* 0x0000001b009f7308 */ /* 0x000e700000000800 */
[----:B------:R-:W-:Y:S08]  /*3600*/  MUFU.EX2 R162, R175 ;  /* 0x000000af00a27308 */ /* 0x000ff00000000800 */
[----:B------:R-:W-:Y:S08]  /*3610*/  MUFU.EX2 R75, R164 ;  /* 0x000000a4004b7308 */ /* 0x000ff00000000800 */
[----:B------:R-:W-:Y:S08]  /*3620*/  MUFU.EX2 R58, R58 ;  /* 0x0000003a003a7308 */ /* 0x000ff00000000800 */
[----:B------:R-:W4:Y:S08]  /*3630*/  MUFU.EX2 R59, R59 ;  /* 0x0000003b003b7308 */ /* 0x000f300000000800 */
[----:B------:R-:W-:Y:S08]  /*3640*/  MUFU.EX2 R61, R61 ;  /* 0x0000003d003d7308 */ /* 0x000ff00000000800 */
[----:B------:R-:W5:Y:S08]  /*3650*/  MUFU.EX2 R62, R62 ;  /* 0x0000003e003e7308 */ /* 0x000f700000000800 */
[----:B------:R-:W5:Y:S08]  /*3660*/  MUFU.EX2 R66, R66 ;  /* 0x0000004200427308 */ /* 0x000f700000000800 */
[----:B------:R-:W-:Y:S08]  /*3670*/  MUFU.EX2 R65, R65 ;  /* 0x0000004100417308 */ /* 0x000ff00000000800 */
        /* <DEDUP_REMOVED lines=18> */
[----:B------:R-:W5:Y:S08]  /*37a0*/  MUFU.EX2 R161, R161 ;  /* 0x000000a100a17308 */ /* 0x000f700000000800 */
[----:B------:R-:W5:Y:S08]  /*37b0*/  MUFU.EX2 R160, R54 ;  /* 0x0000003600a07308 */ /* 0x000f700000000800 */
[----:B------:R-:W-:Y:S08]  /*37c0*/  MUFU.EX2 R164, R32 ;  /* 0x0000002000a47308 */ /* 0x000ff00000000800 */
        /* <DEDUP_REMOVED lines=22> */
[----:B------:R4:W5:Y:S08]  /*3930*/  MUFU.EX2 R198, R24 ;  /* 0x0000001800c67308 */ /* 0x0009700000000800 */
[----:B--2---:R-:W-:Y:S08]  /*3940*/  MUFU.EX2 R85, R191 ;  /* 0x000000bf00557308 */ /* 0x004ff00000000800 */
[----:B---3--:R-:W2:Y:S01]  /*3950*/  MUFU.EX2 R184, R193 ;  /* 0x000000c100b87308 */ /* 0x008ea20000000800 */
[-C--:B0-----:R-:W-:Y:S01]  /*3960*/  FMUL R88, R88, R18.reuse ;  /* 0x0000001258587220 */ /* 0x081fe20000400000 */
[-C--:B------:R-:W-:Y:S01]  /*3970*/  FMUL R89, R89, R18.reuse ;  /* 0x0000001259597220 */ /* 0x080fe20000400000 */
[-C--:B------:R-:W-:Y:S01]  /*3980*/  FMUL R92, R92, R18.reuse ;  /* 0x000000125c5c7220 */ /* 0x080fe20000400000 */
[----:B------:R-:W-:Y:S01]  /*3990*/  FMUL R93, R93, R18 ;  /* 0x000000125d5d7220 */ /* 0x000fe20000400000 */
[-C--:B-1----:R-:W-:Y:S01]  /*39a0*/  FMUL R90, R90, R159.reuse ;  /* 0x0000009f5a5a7220 */ /* 0x082fe20000400000 */
[-C--:B------:R-:W-:Y:S01]  /*39b0*/  FMUL R91, R91, R159.reuse ;  /* 0x0000009f5b5b7220 */ /* 0x080fe20000400000 */
[-C--:B------:R-:W-:Y:S01]  /*39c0*/  FMUL R94, R94, R159.reuse ;  /* 0x0000009f5e5e7220 */ /* 0x080fe20000400000 */
[----:B------:R-:W-:Y:S01]  /*39d0*/  FMUL R95, R95, R159 ;  /* 0x0000009f5f5f7220 */ /* 0x000fe20000400000 */
[----:B----4-:R-:W-:-:S02]  /*39e0*/  F2FP.BF16.F32.PACK_AB R24, R59, R58 ;  /* 0x0000003a3b18723e */ /* 0x010fc400000010ff */
[----:B-----5:R-:W-:Y:S02]  /*39f0*/  F2FP.BF16.F32.PACK_AB R26, R62, R61 ;  /* 0x0000003d3e1a723e */ /* 0x020fe400000010ff */
[----:B------:R-:W-:Y:S02]  /*3a00*/  F2FP.BF16.F32.PACK_AB R28, R66, R63 ;  /* 0x0000003f421c723e */ /* 0x000fe400000010ff */
[----:B------:R-:W-:Y:S02]  /*3a10*/  F2FP.BF16.F32.PACK_AB R25, R161, R86 ;  /* 0x00000056a119723e */ /* 0x000fe400000010ff */
[----:B------:R-:W-:Y:S02]  /*3a20*/  F2FP.BF16.F32.PACK_AB R27, R189, R160 ;  /* 0x000000a0bd1b723e */ /* 0x000fe400000010ff */
[----:B------:R-:W-:Y:S02]  /*3a30*/  F2FP.BF16.F32.PACK_AB R29, R195, R164 ;  /* 0x000000a4c31d723e */ /* 0x000fe400000010ff */
[----:B------:R-:W-:-:S02]  /*3a40*/  F2FP.BF16.F32.PACK_AB R30, R70, R65 ;  /* 0x00000041461e723e */ /* 0x000fc400000010ff */
[----:B------:R-:W-:Y:S02]  /*3a50*/  F2FP.BF16.F32.PACK_AB R31, R197, R166 ;  /* 0x000000a6c51f723e */ /* 0x000fe400000010ff */
        /* <DEDUP_REMOVED lines=23> */
[----:B--2---:R-:W-:Y:S01]  /*3bd0*/  F2FP.BF16.F32.PACK_AB R55, R184, R85 ;  /* 0x00000055b837723e */ /* 0x004fe200000010ff */
[----:B------:R-:W-:Y:S06]  /*3be0*/  BAR.SYNC.DEFER_BLOCKING 0x0 ;  /* 0x0000000000007b1d */ /* 0x000fec0000010000 */
[----:B------:R-:W-:Y:S01]  /*3bf0*/  UMOV UR11, 0x40000040 ;  /* 0x40000040000b7882 */ /* 0x000fe20000000000 */
[----:B------:R-:W-:-:S06]  /*3c00*/  WARPGROUP.ARRIVE ;  /* 0x00000000000079c5 */ /* 0x000fcc0000000000 */
[----:B------:R-:W-:Y:S03]  /*3c10*/  HGMMA.64x16x16.F32.BF16 R88, R24, gdesc[UR8], R88 ;  /* 0x0020000818587df0 */ /* 0x000fe60008701858 */
[----:B------:R-:W-:Y:S03]  /*3c20*/  HGMMA.64x16x16.F32.BF16 R88, R28, gdesc[UR16], R88 ;  /* 0x002000101c587df0 */ /* 0x000fe60008701858 */
[----:B------:R-:W-:Y:S01]  /*3c30*/  HGMMA.64x16x16.F32.BF16 R88, R32, gdesc[UR20], R88 ;  /* 0x0020001420587df0 */ /* 0x000fe20008701858 */
[----:B------:R-:W-:Y:S01]  /*3c40*/  FADD R58, R58, R59 ;  /* 0x0000003b3a3a7221 */ /* 0x000fe20000000000 */
[----:B------:R-:W-:-:S03]  /*3c50*/  FADD R161, R86, R161 ;  /* 0x000000a156a17221 */ /* 0x000fc60000000000 */
[----:B------:R-:W-:Y:S01]  /*3c60*/  FADD R61, R61, R58 ;  /* 0x0000003a3d3d7221 */ /* 0x000fe20000000000 */
[----:B------:R-:W-:Y:S01]  /*3c70*/  FADD R160, R160, R161 ;  /* 0x000000a1a0a07221 */ /* 0x000fe20000000000 */
[----:B------:R-:W-:Y:S02]  /*3c80*/  HGMMA.64x16x16.F32.BF16 R88, R36, gdesc[UR24], R88 ;  /* 0x0020001824587df0 */ /* 0x000fe40008701858 */
[----:B------:R-:W-:Y:S01]  /*3c90*/  FADD R62, R62, R61 ;  /* 0x0000003d3e3e7221 */ /* 0x000fe20000000000 */
[----:B------:R-:W-:-:S03]  /*3ca0*/  FADD R189, R189, R160 ;  /* 0x000000a0bdbd7221 */ /* 0x000fc60000000000 */
        /* <DEDUP_REMOVED lines=28> */
[----:B------:R-:W-:Y:S01]  /*3e70*/  HGMMA.64x16x16.F32.BF16 R88, R44, gdesc[UR32], R88 ;  /* 0x002000202c587df0 */ /* 0x000fe20008701858 */
[----:B------:R-:W-:Y:S02]  /*3e80*/  FADD R178, R178, R69 ;  /* 0x00000045b2b27221 */ /* 0x000fe40000000000 */
[----:B------:R-:W-:Y:S02]  /*3e90*/  FADD R56, R56, R83 ;  /* 0x0000005338387221 */ /* 0x000fe40000000000 */
[----:B------:R-:W-:Y:S02]  /*3ea0*/  FADD R71, R71, R178 ;  /* 0x000000b247477221 */ /* 0x000fe40000000000 */
[----:B------:R-:W-:Y:S02]  /*3eb0*/  FADD R87, R87, R56 ;  /* 0x0000003857577221 */ /* 0x000fe40000000000 */
[----:B------:R-:W-:-:S02]  /*3ec0*/  FADD R180, R180, R71 ;  /* 0x00000047b4b47221 */ /* 0x000fc40000000000 */
[----:B------:R-:W-:Y:S02]  /*3ed0*/  FADD R60, R60, R87 ;  /* 0x000000573c3c7221 */ /* 0x000fe40000000000 */
        /* <DEDUP_REMOVED lines=12> */
[----:B------:R-:W-:Y:S01]  /*3fa0*/  FADD R196, R196, R205 ;  /* 0x000000cdc4c47221 */ /* 0x000fe20000000000 */
[----:B------:R-:W-:Y:S01]  /*3fb0*/  HGMMA.64x16x16.F32.BF16 R88, R48, gdesc[UR36], R88 ;  /* 0x0020002430587df0 */ /* 0x000fe20008701858 */
        /* <DEDUP_REMOVED lines=9> */
[----:B------:R-:W-:-:S03]  /*4050*/  FADD R85, R184, R85 ;  /* 0x00000055b8557221 */ /* 0x000fc60000000000 */
[----:B------:R-:W0:Y:S04]  /*4060*/  SHFL.BFLY PT, R59, R84, 0x2, 0x1f ;  /* 0x0c401f00543b7f89 */ /* 0x000e2800000e0000 */
[----:B------:R-:W1:Y:S01]  /*4070*/  SHFL.BFLY PT, R56, R85, 0x2, 0x1f ;  /* 0x0c401f0055387f89 */ /* 0x000e6200000e0000 */
[----:B------:R-:W-:Y:S01]  /*4080*/  HGMMA.64x16x16.F32.BF16 R88, R52, gdesc[UR40], R88, gsb0 ;  /* 0x0020002834587df0 */ /* 0x000fe20008001858 */
[----:B0-----:R-:W-:Y:S01]  /*4090*/  FADD R59, R84, R59 ;  /* 0x0000003b543b7221 */ /* 0x001fe20000000000 */
[----:B-1----:R-:W-:-:S04]  /*40a0*/  FADD R58, R85, R56 ;  /* 0x00000038553a7221 */ /* 0x002fc80000000000 */
[----:B------:R-:W0:Y:S04]  /*40b0*/  SHFL.BFLY PT, R56, R59, 0x1, 0x1f ;  /* 0x0c201f003b387f89 */ /* 0x000e2800000e0000 */
[----:B------:R-:W1:Y:S01]  /*40c0*/  SHFL.BFLY PT, R63, R58, 0x1, 0x1f ;  /* 0x0c201f003a3f7f89 */ /* 0x000e6200000e0000 */
[----:B------:R-:W-:-:S06]  /*40d0*/  UIADD3 UR4, UR4, 0x80, URZ ;  /* 0x0000008004047890 */ /* 0x000fcc000fffe03f */
[----:B------:R-:W-:Y:S01]  /*40e0*/  ISETP.LE.AND P0, PT, R144, UR4, PT ;  /* 0x0000000490007c0c */ /* 0x000fe2000bf03270 */
[----:B------:R-:W-:Y:S02]  /*40f0*/  IMAD R147, R21, 0x80, R147 ;  /* 0x0000008015937824 */ /* 0x000fe400078e0293 */
[----:B------:R-:W-:Y:S02]  /*4100*/  IMAD R149, R19, 0x80, R149 ;  /* 0x0000008013957824 */ /* 0x000fe400078e0295 */
[----:B0-----:R-:W-:Y:S01]  /*4110*/  FADD R61, R59, R56 ;  /* 0x000000383b3d7221 */ /* 0x001fe20000000000 */
[----:B-1----:R-:W-:-:S03]  /*4120*/  FADD R56, R58, R63 ;  /* 0x0000003f3a387221 */ /* 0x002fc60000000000 */
[----:B------:R-:W-:Y:S01]  /*4130*/  FFMA R157, R18, R157, R61 ;  /* 0x0000009d129d7223 */ /* 0x000fe2000000003d */
[----:B------:R-:W-:Y:S02]  /*4140*/  WARPGROUP.DEPBAR.LE gsb0, 0x0 ;  /* 0x00008000000079c5 */ /* 0x000fe40000010000 */
[----:B------:R-:W-:Y:S01]  /*4150*/  FFMA R158, R159, R158, R56 ;  /* 0x0000009e9f9e7223 */ /* 0x000fe20000000038 */
[----:B------:R-:W-:Y:S02]  /*4160*/  IMAD.MOV.U32 R18, RZ, RZ, R57 ;  /* 0x000000ffff127224 */ /* 0x000fe400078e0039 */
[----:B------:R-:W-:Y:S01]  /*4170*/  IMAD.MOV.U32 R159, RZ, RZ, R80 ;  /* 0x000000ffff9f7224 */ /* 0x000fe200078e0050 */
[----:B------:R-:W-:Y:S06]  /*4180*/  @!P0 BRA `(.L_x_1) ;  /* 0xffffffcc008c8947 */ /* 0x000fec000383ffff */
.L_x_0:
[----:B------:R-:W-:Y:S01]  /*4190*/  FMUL R2, R95, 0.25 ;  /* 0x3e8000005f027820 */ /* 0x000fe20000400000 */
[----:B------:R-:W-:Y:S01]  /*41a0*/  FSETP.GT.AND P1, PT, |R158|, 8.50705917302346158658e+37, PT ;  /* 0x7e8000009e00780b */ /* 0x000fe20003f24200 */
[----:B------:R-:W-:Y:S01]  /*41b0*/  FMUL R3, R94, 0.25 ;  /* 0x3e8000005e037820 */ /* 0x000fe20000400000 */
[----:B------:R-:W-:Y:S01]  /*41c0*/  FSETP.GT.AND P2, PT, |R157|, 8.50705917302346158658e+37, PT ;  /* 0x7e8000009d00780b */ /* 0x000fe20003f44200 */
[----:B-1----:R-:W-:Y:S01]  /*41d0*/  FMUL R5, R88, 0.25 ;  /* 0x3e80000058057820 */ /* 0x002fe20000400000 */
[----:B------:R-:W-:Y:S01]  /*41e0*/  FSEL R10, R2, R95, P1 ;  /* 0x0000005f020a7208 */ /* 0x000fe20000800000 */
[----:B------:R-:W-:Y:S01]  /*41f0*/  FMUL R2, R93, 0.25 ;  /* 0x3e8000005d027820 */ /* 0x000fe20000400000 */
[----:B------:R-:W-:Y:S01]  /*4200*/  FSEL R94, R3, R94, P1 ;  /* 0x0000005e035e7208 */ /* 0x000fe20000800000 */
[----:B------:R-:W-:Y:S01]  /*4210*/  FMUL R3, R90, 0.25 ;  /* 0x3e8000005a037820 */ /* 0x000fe20000400000 */
[----:B------:R-:W-:Y:S01]  /*4220*/  LOP3.LUT R4, R143, 0x40, RZ, 0xc0, !PT ;  /* 0x000000408f047812 */ /* 0x000fe200078ec0ff */
[----:B------:R-:W-:Y:S01]  /*4230*/  BAR.SYNC.DEFER_BLOCKING 0x0 ;  /* 0x0000000000007b1d */ /* 0x000fe20000010000 */
[----:B------:R-:W-:Y:S01]  /*4240*/  FSEL R8, R2, R93, P2 ;  /* 0x0000005d02087208 */ /* 0x000fe20001000000 */
[----:B------:R-:W-:Y:S01]  /*4250*/  FMUL R2, R89, 0.25 ;  /* 0x3e80000059027820 */ /* 0x000fe20000400000 */
[----:B------:R-:W-:Y:S01]  /*4260*/  FSEL R90, R3, R90, P1 ;  /* 0x0000005a035a7208 */ /* 0x000fe20000800000 */
[----:B------:R-:W-:Y:S01]  /*4270*/  FMUL R3, R92, 0.25 ;  /* 0x3e8000005c037820 */ /* 0x000fe20000400000 */
[----:B------:R-:W-:-:S03]  /*4280*/  FSETP.GEU.AND P3, PT, R157, 1.175494350822287508e-38, PT ;  /* 0x008000009d00780b */ /* 0x000fc60003f6e000 */
[----:B------:R-:W0:Y:S01]  /*4290*/  LDC R20, c[0x0][0x278] ;  /* 0x00009e00ff147b82 */ /* 0x000e220000000800 */
[----:B------:R-:W-:Y:S01]  /*42a0*/  FSEL R14, R2, R89, P2 ;  /* 0x00000059020e7208 */ /* 0x000fe20001000000 */
[----:B------:R-:W-:Y:S01]  /*42b0*/  FMUL R2, R157, 8388608 ;  /* 0x4b0000009d027820 */ /* 0x000fe20000400000 */
[----:B------:R-:W-:Y:S01]  /*42c0*/  FSEL R92, R3, R92, P2 ;  /* 0x0000005c035c7208 */ /* 0x000fe20001000000 */
[----:B------:R-:W-:Y:S01]  /*42d0*/  FMUL R3, R158, 8388608 ;  /* 0x4b0000009e037820 */ /* 0x000fe20000400000 */
[----:B------:R-:W-:Y:S01]  /*42e0*/  ISETP.NE.U32.AND P0, PT, R4, RZ, PT ;  /* 0x000000ff0400720c */ /* 0x000fe20003f05070 */
[----:B------:R-:W-:Y:S01]  /*42f0*/  FMUL R4, R91, 0.25 ;  /* 0x3e8000005b047820 */ /* 0x000fe20000400000 */
[----:B------:R-:W-:Y:S01]  /*4300*/  FSETP.GEU.AND P4, PT, R158, 1.175494350822287508e-38, PT ;  /* 0x008000009e00780b */ /* 0x000fe20003f8e000 */
[----:B------:R-:W1:Y:S01]  /*4310*/  LDC.64 R22, c[0x0][0x228] ;  /* 0x00008a00ff167b82 */ /* 0x000e620000000a00 */
[----:B------:R-:W-:Y:S01]  /*4320*/  LOP3.LUT R6, R143, 0x7, RZ, 0xc0, !PT ;  /* 0x000000078f067812 */ /* 0x000fe200078ec0ff */
[----:B------:R-:W-:Y:S01]  /*4330*/  ULDC.64 UR4, c[0x0][0x270] ;  /* 0x00009c0000047ab9 */ /* 0x000fe20000000a00 */
[----:B------:R-:W-:Y:S01]  /*4340*/  FSEL R28, R2, R157, !P3 ;  /* 0x0000009d021c7208 */ /* 0x000fe20005800000 */
[----:B------:R-:W-:Y:S01]  /*4350*/  UIMAD UR4, UR7, UR4, URZ ;  /* 0x00000004070472a4 */ /* 0x000fe2000f8e023f */
[----:B------:R-:W-:-:S02]  /*4360*/  FSEL R30, R3, R158, !P4 ;  /* 0x0000009e031e7208 */ /* 0x000fc40006000000 */
[----:B------:R-:W-:Y:S01]  /*4370*/  FSEL R12, R4, R91, P1 ;  /* 0x0000005b040c7208 */ /* 0x000fe20000800000 */
[----:B------:R-:W-:Y:S01]  /*4380*/  IMAD.SHL.U32 R4, R143, 0x4, RZ ;  /* 0x000000048f047824 */ /* 0x000fe200078e00ff */
[----:B------:R-:W-:Y:S01]  /*4390*/  LEA R7, R6, UR6, 0x4 ;  /* 0x0000000606077c11 */ /* 0x000fe2000f8e20ff */
[----:B------:R-:W-:Y:S01]  /*43a0*/  VIADD R3, R28, 0xc0cafb0d ;  /* 0xc0cafb0d1c037836 */ /* 0x000fe20000000000 */
[C---:B------:R-:W-:Y:S01]  /*43b0*/  FSETP.GEU.AND P6, PT, |R157|.reuse, 1.175494350822287508e-38, PT ;  /* 0x008000009d00780b */ /* 0x040fe20003fce200 */
[----:B------:R-:W-:Y:S01]  /*43c0*/  @P2 FMUL R157, R157, 0.25 ;  /* 0x3e8000009d9d2820 */ /* 0x000fe20000400000 */
[----:B------:R-:W-:Y:S01]  /*43d0*/  FSEL R88, R5, R88, P2 ;  /* 0x0000005805587208 */ /* 0x000fe20001000000 */
[----:B------:R-:W-:Y:S01]  /*43e0*/  VIADD R5, R30, 0xc0cafb0d ;  /* 0xc0cafb0d1e057836 */ /* 0x000fe20000000000 */
[----:B------:R-:W-:Y:S01]  /*43f0*/  LOP3.LUT R13, R143, 0x8, RZ, 0xc0, !PT ;  /* 0x000000088f0d7812 */ /* 0x000fe200078ec0ff */
[--C-:B------:R-:W-:Y:S01]  /*4400*/  IMAD R9, R6, -0x8, R7.reuse ;  /* 0xfffffff806097824 */ /* 0x100fe200078e0207 */
[C---:B------:R-:W-:Y:S01]  /*4410*/  FSETP.GEU.AND P5, PT, |R158|.reuse, 1.175494350822287508e-38, PT ;  /* 0x008000009e00780b */ /* 0x040fe20003fae200 */
[----:B------:R-:W-:Y:S01]  /*4420*/  @P1 FMUL R158, R158, 0.25 ;  /* 0x3e8000009e9e1820 */ /* 0x000fe20000400000 */
[----:B------:R-:W-:Y:S01]  /*4430*/  LOP3.LUT R4, R4, 0xc0, RZ, 0xc0, !PT ;  /* 0x000000c004047812 */ /* 0x000fe200078ec0ff */
[----:B------:R-:W-:Y:S01]  /*4440*/  IMAD R11, R13, 0x80, R7 ;  /* 0x000000800d0b7824 */ /* 0x000fe200078e0207 */
[----:B------:R-:W-:Y:S01]  /*4450*/  LOP3.LUT R3, R3, 0xff800000, RZ, 0xc0, !PT ;  /* 0xff80000003037812 */ /* 0x000fe200078ec0ff */
[----:B------:R-:W-:Y:S01]  /*4460*/  USHF.L.U32 UR8, UR4, 0x1, URZ ;  /* 0x0000000104087899 */ /* 0x000fe2000800063f */
[----:B------:R-:W-:Y:S01]  /*4470*/  LOP3.LUT R7, R5, 0xff800000, RZ, 0xc0, !PT ;  /* 0xff80000005077812 */ /* 0x000fe200078ec0ff */
[----:B------:R-:W-:Y:S01]  /*4480*/  @!P6 FMUL R157, R157, 16777216 ;  /* 0x4b8000009d9de820 */ /* 0x000fe20000400000 */
[----:B------:R-:W-:Y:S01]  /*4490*/  IADD3 R16, R4, R9, RZ ;  /* 0x0000000904107210 */ /* 0x000fe20007ffe0ff */
[----:B------:R-:W-:Y:S01]  /*44a0*/  @!P6 FMUL R8, R8, 16777216 ;  /* 0x4b8000000808e820 */ /* 0x000fe20000400000 */
[----:B------:R-:W-:Y:S01]  /*44b0*/  I2FP.F32.S32 R5, R3 ;  /* 0x0000000300057245 */ /* 0x000fe20000201400 */
[----:B------:R-:W-:Y:S01]  /*44c0*/  IMAD.IADD R3, R28, 0x1, -R3 ;  /* 0x000000011c037824 */ /* 0x000fe200078e0a03 */
[----:B------:R-:W-:Y:S01]  /*44d0*/  LOP3.LUT R4, R143, 0x70, RZ, 0xc0, !PT ;  /* 0x000000708f047812 */ /* 0x000fe200078ec0ff */
[----:B------:R-:W-:Y:S01]  /*44e0*/  @!P5 FMUL R158, R158, 16777216 ;  /* 0x4b8000009e9ed820 */ /* 0x000fe20000400000 */
[----:B------:R-:W-:Y:S01]  /*44f0*/  FSEL R2, RZ, -23, P3 ;  /* 0xc1b80000ff027808 */ /* 0x000fe20001800000 */
[----:B------:R-:W-:Y:S01]  /*4500*/  FADD R3, R3, -1 ;  /* 0xbf80000003037421 */ /* 0x000fe20000000000 */
[----:B------:R-:W-:Y:S01]  /*4510*/  LEA.HI R21, R13, R16, RZ, 0x1f ;  /* 0x000000100d157211 */ /* 0x000fe200078ff8ff */
[----:B------:R-:W-:Y:S01]  /*4520*/  IMAD.MOV.U32 R16, RZ, RZ, 0x3dc6b27f ;  /* 0x3dc6b27fff107424 */ /* 0x000fe200078e00ff */
[----:B------:R-:W-:Y:S01]  /*4530*/  FSEL R6, RZ, -23, P4 ;  /* 0xc1b80000ff067808 */ /* 0x000fe20002000000 */
[----:B------:R-:W-:-:S02]  /*4540*/  IMAD R15, R4, 0x8, R11 ;  /* 0x00000008040f7824 */ /* 0x000fc400078e020b */
[----:B------:R-:W-:Y:S01]  /*4550*/  FFMA.FTZ R2, R5, 1.1920928955078125e-07, R2 ;  /* 0x3400000005027823 */ /* 0x000fe20000010002 */
[----:B------:R-:W2:Y:S01]  /*4560*/  MUFU.RCP R11, R157 ;  /* 0x0000009d000b7308 */ /* 0x000ea20000001000 */
[C---:B------:R-:W-:Y:S01]  /*4570*/  FFMA.FTZ R4, R3.reuse, R16, -0.16845393180847167969 ;  /* 0xbe2c7f3003047423 */ /* 0x040fe20000010010 */
[----:B------:R-:W-:Y:S01]  /*4580*/  I2FP.F32.S32 R9, R7 ;  /* 0x0000000700097245 */ /* 0x000fe20000201400 */
[----:B------:R-:W-:Y:S02]  /*4590*/  IMAD.IADD R7, R30, 0x1, -R7 ;  /* 0x000000011e077824 */ /* 0x000fe400078e0a07 */
[----:B------:R-:W-:Y:S01]  /*45a0*/  @!P6 FMUL R92, R92, 16777216 ;  /* 0x4b8000005c5ce820 */ /* 0x000fe20000400000 */
[C---:B------:R-:W-:Y:S01]  /*45b0*/  FFMA.FTZ R4, R3.reuse, R4, 0.1716887056827545166 ;  /* 0x3e2fcf2a03047423 */ /* 0x040fe20000010004 */
[----:B------:R-:W-:Y:S01]  /*45c0*/  @!P6 FMUL R14, R14, 16777216 ;  /* 0x4b8000000e0ee820 */ /* 0x000fe20000400000 */
[----:B------:R-:W-:Y:S01]  /*45d0*/  @!P6 FMUL R88, R88, 16777216 ;  /* 0x4b8000005858e820 */ /* 0x000fe20000400000 */
[----:B------:R-:W3:Y:S01]  /*45e0*/  MUFU.RCP R5, R158 ;  /* 0x0000009e00057308 */ /* 0x000ee20000001000 */
[C---:B------:R-:W-:Y:S01]  /*45f0*/  FFMA.FTZ R4, R3.reuse, R4, -0.17900948226451873779 ;  /* 0xbe374e4303047423 */ /* 0x040fe20000010004 */
[----:B------:R-:W-:Y:S01]  /*4600*/  @!P5 FMUL R10, R10, 16777216 ;  /* 0x4b8000000a0ad820 */ /* 0x000fe20000400000 */
[----:B------:R-:W-:Y:S01]  /*4610*/  @!P5 FMUL R94, R94, 16777216 ;  /* 0x4b8000005e5ed820 */ /* 0x000fe20000400000 */
[----:B------:R-:W-:Y:S01]  /*4620*/  @!P5 FMUL R12, R12, 16777216 ;  /* 0x4b8000000c0cd820 */ /* 0x000fe20000400000 */
[----:B------:R-:W-:Y:S01]  /*4630*/  FFMA.FTZ R4, R3, R4, 0.20512372255325317383 ;  /* 0x3e520bf403047423 */ /* 0x000fe20000010004 */
[----:B------:R-:W-:Y:S01]  /*4640*/  @!P5 FMUL R90, R90, 16777216 ;  /* 0x4b8000005a5ad820 */ /* 0x000fe20000400000 */
[----:B------:R-:W-:Y:S01]  /*4650*/  FFMA.FTZ R6, R9, 1.1920928955078125e-07, R6 ;  /* 0x3400000009067823 */ /* 0x000fe20000010006 */
[----:B------:R-:W-:Y:S01]  /*4660*/  FADD R7, R7, -1 ;  /* 0xbf80000007077421 */ /* 0x000fe20000000000 */
[----:B------:R-:W-:Y:S01]  /*4670*/  FFMA.FTZ R4, R3, R4, -0.24046532809734344482 ;  /* 0xbe763c8b03047423 */ /* 0x000fe20000010004 */
[C---:B--2---:R-:W-:Y:S01]  /*4680*/  FMUL R9, R11.reuse, R8 ;  /* 0x000000080b097220 */ /* 0x044fe20000400000 */
[C---:B------:R-:W-:Y:S01]  /*4690*/  FMUL R92, R11.reuse, R92 ;  /* 0x0000005c0b5c7220 */ /* 0x040fe20000400000 */
[C---:B------:R-:W-:Y:S01]  /*46a0*/  FMUL R14, R11.reuse, R14 ;  /* 0x0000000e0b0e7220 */ /* 0x040fe20000400000 */
[----:B------:R-:W-:Y:S01]  /*46b0*/  FMUL R13, R11, R88 ;  /* 0x000000580b0d7220 */ /* 0x000fe20000400000 */
[----:B------:R-:W-:Y:S01]  /*46c0*/  FFMA.FTZ R8, R7, R16, -0.16845393180847167969 ;  /* 0xbe2c7f3007087423 */ /* 0x000fe20000010010 */
[----:B------:R-:W-:Y:S01]  /*46d0*/  FFMA.FTZ R4, R3, R4, 0.28857114911079406738 ;  /* 0x3e93bf9903047423 */ /* 0x000fe20000010004 */
[----:B------:R-:W-:Y:S01]  /*46e0*/  ISETP.GE.U32.AND P1, PT, R28, 0x7f800000, PT ;  /* 0x7f8000001c00780c */ /* 0x000fe20003f26070 */
[C---:B---3--:R-:W-:Y:S01]  /*46f0*/  FMUL R10, R5.reuse, R10 ;  /* 0x0000000a050a7220 */ /* 0x048fe20000400000 */
[C---:B------:R-:W-:Y:S01]  /*4700*/  FMUL R94, R5.reuse, R94 ;  /* 0x0000005e055e7220 */ /* 0x040fe20000400000 */
[C---:B------:R-:W-:Y:S01]  /*4710*/  FMUL R11, R5.reuse, R12 ;  /* 0x0000000c050b7220 */ /* 0x040fe20000400000 */
[----:B------:R-:W-:Y:S01]  /*4720*/  FMUL R5, R5, R90 ;  /* 0x0000005a05057220 */ /* 0x000fe20000400000 */
[----:B------:R-:W-:Y:S01]  /*4730*/  FFMA.FTZ R8, R7, R8, 0.1716887056827545166 ;  /* 0x3e2fcf2a07087423 */ /* 0x000fe20000010008 */
[----:B------:R-:W-:Y:S01]  /*4740*/  FFMA.FTZ R4, R3, R4, -0.36067417263984680176 ;  /* 0xbeb8aa4903047423 */ /* 0x000fe20000010004 */
[----:B------:R-:W-:-:S02]  /*4750*/  F2FP.BF16.F32.PACK_AB R92, R92, R13 ;  /* 0x0000000d5c5c723e */ /* 0x000fc400000010ff */
[----:B------:R-:W-:Y:S01]  /*4760*/  F2FP.BF16.F32.PACK_AB R93, R9, R14 ;  /* 0x0000000e095d723e */ /* 0x000fe200000010ff */
[----:B------:R-:W-:Y:S01]  /*4770*/  FFMA.FTZ R8, R7, R8, -0.17900948226451873779 ;  /* 0xbe374e4307087423 */ /* 0x000fe20000010008 */
[----:B------:R-:W-:Y:S01]  /*4780*/  F2FP.BF16.F32.PACK_AB R94, R94, R5 ;  /* 0x000000055e5e723e */ /* 0x000fe200000010ff */
[----:B------:R-:W-:Y:S01]  /*4790*/  FFMA.FTZ R4, R3, R4, 0.48089820146560668945 ;  /* 0x3ef6384a03047423 */ /* 0x000fe20000010004 */
[----:B------:R-:W-:Y:S01]  /*47a0*/  F2FP.BF16.F32.PACK_AB R95, R10, R11 ;  /* 0x0000000b0a5f723e */ /* 0x000fe200000010ff */
[----:B------:R-:W-:Y:S01]  /*47b0*/  FFMA.FTZ R8, R7, R8, 0.20512372255325317383 ;  /* 0x3e520bf407087423 */ /* 0x000fe20000010008 */
[----:B------:R-:W-:Y:S01]  /*47c0*/  SHF.R.U32.HI R5, RZ, 0x6, R143 ;  /* 0x00000006ff057819 */ /* 0x000fe2000001168f */
[----:B------:R-:W-:Y:S01]  /*47d0*/  FFMA.FTZ R4, R3, R4, -0.72134751081466674805 ;  /* 0xbf38aa3b03047423 */ /* 0x000fe20000010004 */
[----:B------:R-:W-:Y:S01]  /*47e0*/  ISETP.GE.U32.AND P3, PT, R30, 0x7f800000, PT ;  /* 0x7f8000001e00780c */ /* 0x000fe20003f66070 */
[----:B------:R-:W-:Y:S01]  /*47f0*/  STSM.16.M88.4 [R15], R92 ;  /* 0x0000005c0f007844 */ /* 0x000fe20000000200 */
[----:B------:R-:W-:Y:S01]  /*4800*/  FFMA.FTZ R8, R7, R8, -0.24046532809734344482 ;  /* 0xbe763c8b07087423 */ /* 0x000fe20000010008 */
[----:B------:R-:W-:Y:S01]  /*4810*/  FMUL R4, R3, R4 ;  /* 0x0000000403047220 */ /* 0x000fe20000400000 */
[----:B------:R-:W-:-:S02]  /*4820*/  SGXT.U32 R5, R5, 0x1 ;  /* 0x000000010505781a */ /* 0x000fc40000000000 */
[----:B------:R-:W-:Y:S01]  /*4830*/  FFMA.FTZ R8, R7, R8, 0.28857114911079406738 ;  /* 0x3e93bf9907087423 */ /* 0x000fe20000010008 */
[----:B------:R-:W-:Y:S01]  /*4840*/  FMUL R4, R3, R4 ;  /* 0x0000000403047220 */ /* 0x000fe20000400000 */
[----:B------:R-:W-:Y:S01]  /*4850*/  BAR.SYNC.DEFER_BLOCKING 0x0 ;  /* 0x0000000000007b1d */ /* 0x000fe20000010000 */
[----:B0-----:R-:W-:Y:S02]  /*4860*/  IMAD R5, R5, R20, RZ ;  /* 0x0000001405057224 */ /* 0x001fe400078e02ff */
[----:B------:R-:W-:Y:S01]  /*4870*/  FFMA.FTZ R8, R7, R8, -0.36067417263984680176 ;  /* 0xbeb8aa4907087423 */ /* 0x000fe20000010008 */
[----:B------:R-:W-:Y:S01]  /*4880*/  FFMA.FTZ R3, R3, 1.4426950216293334961, R4 ;  /* 0x3fb8aa3b03037823 */ /* 0x000fe20000010004 */
[----:B------:R-:W-:Y:S01]  /*4890*/  LOP3.LUT R4, R143, 0x7f, RZ, 0xc0, !PT ;  /* 0x0000007f8f047812 */ /* 0x000fe200078ec0ff */
[----:B------:R-:W-:Y:S02]  /*48a0*/  IMAD R9, R20, 0x2, R5 ;  /* 0x0000000214097824 */ /* 0x000fe400078e0205 */
[----:B------:R-:W-:Y:S01]  /*48b0*/  FFMA.FTZ R8, R7, R8, 0.48089820146560668945 ;  /* 0x3ef6384a07087423 */ /* 0x000fe20000010008 */
[----:B------:R-:W-:Y:S01]  /*48c0*/  FADD R18, R2, R3 ;  /* 0x0000000302127221 */ /* 0x000fe20000000000 */
[----:B------:R-:W-:Y:S01]  /*48d0*/  LEA R4, R4, UR6, 0x4 ;  /* 0x0000000604047c11 */ /* 0x000fe2000f8e20ff */
[----:B------:R-:W-:-:S02]  /*48e0*/  @P1 IMAD.MOV.U32 R3, RZ, RZ, 0x7f800000 ;  /* 0x7f800000ff031424 */ /* 0x000fc400078e00ff */
[C---:B------:R-:W-:Y:S01]  /*48f0*/  FFMA.FTZ R8, R7.reuse, R8, -0.72134751081466674805 ;  /* 0xbf38aa3b07087423 */ /* 0x040fe20000010008 */
[----:B------:R-:W-:Y:S01]  /*4900*/  IMAD R2, R0, UR5, RZ ;  /* 0x0000000500027c24 */ /* 0x000fe2000f8e02ff */
[----:B------:R-:W-:Y:S01]  /*4910*/  UIMAD.WIDE UR4, UR4, 0x2, URZ ;  /* 0x00000002040478a5 */ /* 0x000fe2000f8e023f */
[----:B------:R-:W-:Y:S01]  /*4920*/  @P1 FFMA.FTZ R18, R28, R3, +INF ;  /* 0x7f8000001c121423 */ /* 0x000fe20000010003 */
[----:B------:R-:W-:Y:S01]  /*4930*/  FMUL R8, R7, R8 ;  /* 0x0000000807087220 */ /* 0x000fe20000400000 */
[----:B------:R-:W-:Y:S01]  /*4940*/  IMAD.SHL.U32 R3, R2, 0x2, RZ ;  /* 0x0000000202037824 */ /* 0x000fe200078e00ff */
[----:B------:R-:W-:Y:S01]  /*4950*/  FSETP.NEU.AND P2, PT, R28, RZ, PT ;  /* 0x000000ff1c00720b */ /* 0x000fe20003f4d000 */
[----:B------:R-:W-:-:S04]  /*4960*/  IMAD.HI R2, R2, 0x2, RZ ;  /* 0x0000000202027827 */ /* 0x000fc800078e02ff */
[----:B------:R-:W-:Y:S01]  /*4970*/  FMUL R8, R7, R8 ;  /* 0x0000000807087220 */ /* 0x000fe20000400000 */
[----:B------:R-:W-:Y:S01]  /*4980*/  FSETP.NEU.AND P1, PT, R30, RZ, PT ;  /* 0x000000ff1e00720b */ /* 0x000fe20003f2d000 */
[----:B------:R-:W-:Y:S01]  /*4990*/  ULDC UR4, c[0x0][0x27c] ;  /* 0x00009f0000047ab9 */ /* 0x000fe20000000800 */
[----:B-1----:R-:W-:Y:S01]  /*49a0*/  IADD3 R16, P4, P5, R3, UR8, R22 ;  /* 0x0000000803107c10 */ /* 0x002fe2000fd9e016 */
[----:B------:R-:W-:Y:S01]  /*49b0*/  FFMA.FTZ R7, R7, 1.4426950216293334961, R8 ;  /* 0x3fb8aa3b07077823 */ /* 0x000fe20000010008 */
[----:B------:R-:W-:Y:S01]  /*49c0*/  @P3 IMAD.MOV.U32 R29, RZ, RZ, 0x7f800000 ;  /* 0x7f800000ff1d3424 */ /* 0x000fe200078e00ff */
[----:B------:R0:W1:Y:S01]  /*49d0*/  LDS.128 R24, [R4] ;  /* 0x0000000004187984 */ /* 0x0000620000000c00 */
[----:B------:R-:W-:Y:S01]  /*49e0*/  IADD3.X R22, R2, UR5, R23, P4, P5 ;  /* 0x0000000502167c10 */ /* 0x000fe2000a7ea417 */
[----:B------:R-:W-:Y:S01]  /*49f0*/  FADD R19, R6, R7 ;  /* 0x0000000706137221 */ /* 0x000fe20000000000 */
[----:B------:R-:W-:Y:S01]  /*4a00*/  IMAD R7, R20, 0x2, R9 ;  /* 0x0000000214077824 */ /* 0x000fe200078e0209 */
[-C--:B------:R-:W-:Y:S01]  /*4a10*/  LEA R2, P5, R5, R16.reuse, 0x1 ;  /* 0x0000001005027211 */ /* 0x080fe200078a08ff */
[----:B------:R-:W-:Y:S01]  /*4a20*/  @P3 FFMA.FTZ R19, R30, R29, +INF ;  /* 0x7f8000001e133423 */ /* 0x000fe2000001001d */
[----:B------:R-:W-:Y:S01]  /*4a30*/  FSEL R18, R18, -INF , P2 ;  /* 0xff80000012127808 */ /* 0x000fe20001000000 */
[C---:B------:R-:W-:Y:S01]  /*4a40*/  IMAD R11, R20.reuse, 0x2, R7 ;  /* 0x00000002140b7824 */ /* 0x040fe200078e0207 */
[-C--:B0-----:R-:W-:Y:S01]  /*4a50*/  LEA R4, P6, R9, R16.reuse, 0x1 ;  /* 0x0000001009047211 */ /* 0x081fe200078c08ff */
[----:B------:R-:W-:Y:S01]  /*4a60*/  UIMAD UR4, UR7, UR4, URZ ;  /* 0x00000004070472a4 */ /* 0x000fe2000f8e023f */
[-C--:B------:R-:W-:Y:S01]  /*4a70*/  LEA R6, P3, R7, R16.reuse, 0x1 ;  /* 0x0000001007067211 */ /* 0x080fe200078608ff */
[----:B------:R-:W-:Y:S01]  /*4a80*/  IMAD R13, R20, 0x2, R11 ;  /* 0x00000002140d7824 */ /* 0x000fe200078e020b */
[----:B------:R-:W-:Y:S01]  /*4a90*/  LEA R8, P4, R11, R16, 0x1 ;  /* 0x000000100b087211 */ /* 0x000fe200078808ff */
[----:B------:R-:W-:Y:S01]  /*4aa0*/  FFMA R18, R18, 0.69314718246459960938, R57 ;  /* 0x3f31721812127823 */ /* 0x000fe20000000039 */
[-C--:B------:R-:W-:Y:S01]  /*4ab0*/  LEA.HI.X.SX32 R3, R5, R22.reuse, 0x1, P5 ;  /* 0x0000001605037211 */ /* 0x080fe200028f0eff */
[C---:B------:R-:W-:Y:S01]  /*4ac0*/  IMAD R15, R20.reuse, 0x2, R13 ;  /* 0x00000002140f7824 */ /* 0x040fe200078e020d */
[----:B------:R-:W-:Y:S01]  /*4ad0*/  LEA.HI.X.SX32 R5, R9, R22, 0x1, P6 ;  /* 0x0000001609057211 */ /* 0x000fe200030f0eff */
[----:B------:R-:W-:Y:S01]  /*4ae0*/  USHF.L.U32 UR7, UR4, 0x2, URZ ;  /* 0x0000000204077899 */ /* 0x000fe2000800063f */
[-C--:B------:R-:W-:Y:S01]  /*4af0*/  LEA R10, P5, R13, R16.reuse, 0x1 ;  /* 0x000000100d0a7211 */ /* 0x080fe200078a08ff */
[C---:B------:R-:W-:Y:S01]  /*4b00*/  IMAD R17, R20.reuse, 0x2, R15 ;  /* 0x0000000214117824 */ /* 0x040fe200078e020f */
[----:B------:R-:W-:Y:S01]  /*4b10*/  LEA R12, P6, R15, R16, 0x1 ;  /* 0x000000100f0c7211 */ /* 0x000fe200078c08ff */
[----:B------:R-:W-:Y:S01]  /*4b20*/  UIMAD.WIDE UR4, UR4, 0x4, URZ ;  /* 0x00000004040478a5 */ /* 0x000fe2000f8e023f */
[----:B------:R-:W-:Y:S01]  /*4b30*/  LEA.HI.X.SX32 R7, R7, R22, 0x1, P3 ;  /* 0x0000001607077211 */ /* 0x000fe200018f0eff */
[----:B------:R-:W-:Y:S01]  /*4b40*/  IMAD R20, R20, 0x2, R17 ;  /* 0x0000000214147824 */ /* 0x000fe200078e0211 */
[----:B------:R-:W-:-:S02]  /*4b50*/  LEA R14, P3, R17, R16, 0x1 ;  /* 0x00000010110e7211 */ /* 0x000fc400078608ff */
[----:B------:R-:W-:Y:S02]  /*4b60*/  LEA.HI.X.SX32 R9, R11, R22, 0x1, P4 ;  /* 0x000000160b097211 */ /* 0x000fe400020f0eff */
[C---:B------:R-:W-:Y:S02]  /*4b70*/  LEA R16, P4, R20.reuse, R16, 0x1 ;  /* 0x0000001014107211 */ /* 0x040fe400078808ff */
[-C--:B------:R-:W-:Y:S02]  /*4b80*/  LEA.HI.X.SX32 R11, R13, R22.reuse, 0x1, P5 ;  /* 0x000000160d0b7211 */ /* 0x080fe400028f0eff */
[-C--:B------:R-:W-:Y:S02]  /*4b90*/  LEA.HI.X.SX32 R13, R15, R22.reuse, 0x1, P6 ;  /* 0x000000160f0d7211 */ /* 0x080fe400030f0eff */
[-C--:B------:R-:W-:Y:S02]  /*4ba0*/  LEA.HI.X.SX32 R15, R17, R22.reuse, 0x1, P3 ;  /* 0x00000016110f7211 */ /* 0x080fe400018f0eff */
[----:B------:R-:W-:-:S02]  /*4bb0*/  LEA.HI.X.SX32 R17, R20, R22, 0x1, P4 ;  /* 0x0000001614117211 */ /* 0x000fc400020f0eff */
[----:B------:R-:W-:Y:S01]  /*4bc0*/  FSEL R19, R19, -INF , P1 ;  /* 0xff80000013137808 */ /* 0x000fe20000800000 */
[----:B------:R-:W0:Y:S01]  /*4bd0*/  LDC.64 R22, c[0x0][0x230] ;  /* 0x00008c00ff167b82 */ /* 0x000e220000000a00 */
[----:B-1----:R1:W-:Y:S01]  /*4be0*/  STG.E.U16 desc[UR14][R2.64], R24 ;  /* 0x0000001802007986 */ /* 0x0023e2000c10150e */
[----:B------:R-:W-:Y:S02]  /*4bf0*/  PRMT R20, R27, 0x7632, R20 ;  /* 0x000076321b147816 */ /* 0x000fe40000000014 */
[----:B------:R-:W-:Y:S01]  /*4c00*/  FFMA R19, R19, 0.69314718246459960938, R80 ;  /* 0x3f31721813137823 */ /* 0x000fe20000000050 */
[----:B------:R2:W-:Y:S04]  /*4c10*/  STG.E.U16 desc[UR14][R4.64], R25 ;  /* 0x0000001904007986 */ /* 0x0005e8000c10150e */
[----:B------:R3:W-:Y:S01]  /*4c20*/  STG.E.U16 desc[UR14][R6.64], R26 ;  /* 0x0000001a06007986 */ /* 0x0007e2000c10150e */
[----:B-1----:R-:W-:-:S03]  /*4c30*/  PRMT R3, R25, 0x7632, R3 ;  /* 0x0000763219037816 */ /* 0x002fc60000000003 */
[----:B------:R-:W-:Y:S01]  /*4c40*/  STG.E.U16 desc[UR14][R8.64], R27 ;  /* 0x0000001b08007986 */ /* 0x000fe2000c10150e */
[----:B--2---:R-:W-:Y:S01]  /*4c50*/  PRMT R5, R24, 0x7632, R5 ;  /* 0x0000763218057816 */ /* 0x004fe20000000005 */
[----:B------:R-:W-:Y:S01]  /*4c60*/  IMAD.SHL.U32 R4, R143, 0x2, RZ ;  /* 0x000000028f047824 */ /* 0x000fe200078e00ff */
[----:B---3--:R-:W-:-:S03]  /*4c70*/  PRMT R7, R26, 0x7632, R7 ;  /* 0x000076321a077816 */ /* 0x008fc60000000007 */
[----:B------:R-:W-:Y:S01]  /*4c80*/  STG.E.U16 desc[UR14][R10.64], R5 ;  /* 0x000000050a007986 */ /* 0x000fe2000c10150e */
[----:B------:R-:W-:-:S03]  /*4c90*/  LOP3.LUT R4, R4, 0xf8, RZ, 0xc0, !PT ;  /* 0x000000f804047812 */ /* 0x000fc600078ec0ff */
[----:B------:R1:W-:Y:S04]  /*4ca0*/  STG.E.U16 desc[UR14][R12.64], R3 ;  /* 0x000000030c007986 */ /* 0x0003e8000c10150e */
[----:B------:R2:W-:Y:S04]  /*4cb0*/  STG.E.U16 desc[UR14][R14.64], R7 ;  /* 0x000000070e007986 */ /* 0x0005e8000c10150e */
[----:B------:R2:W-:Y:S01]  /*4cc0*/  STG.E.U16 desc[UR14][R16.64], R20 ;  /* 0x0000001410007986 */ /* 0x0005e2000c10150e */
[----:B------:R-:W-:Y:S01]  /*4cd0*/  BAR.SYNC.DEFER_BLOCKING 0x0 ;  /* 0x0000000000007b1d */ /* 0x000fe20000010000 */
[----:B-1----:R-:W-:-:S02]  /*4ce0*/  IMAD.SHL.U32 R3, R0, 0x4, RZ ;  /* 0x0000000400037824 */ /* 0x002fc400078e00ff */
[----:B------:R-:W-:-:S03]  /*4cf0*/  IMAD.HI R0, R0, 0x4, RZ ;  /* 0x0000000400007827 */ /* 0x000fc600078e02ff */
[----:B0-----:R-:W-:-:S04]  /*4d00*/  IADD3 R2, P1, P2, R3, UR7, R22 ;  /* 0x0000000703027c10 */ /* 0x001fc8000fa3e016 */
[----:B------:R-:W-:Y:S01]  /*4d10*/  IADD3.X R3, R0, UR5, R23, P1, P2 ;  /* 0x0000000500037c10 */ /* 0x000fe20008fe4417 */
[----:B------:R2:W-:Y:S01]  /*4d20*/  STS.64 [R4+UR6], R18 ;  /* 0x0000001204007988 */ /* 0x0005e20008000a06 */
[----:B------:R-:W-:Y:S06]  /*4d30*/  BAR.SYNC.DEFER_BLOCKING 0x0 ;  /* 0x0000000000007b1d */ /* 0x000fec0000010000 */
[----:B------:R-:W-:Y:S05]  /*4d40*/  @P0 EXIT ;  /* 0x000000000000094d */ /* 0x000fea0003800000 */
[----:B------:R-:W0:Y:S04]  /*4d50*/  LDS R21, [R21] ;  /* 0x0000000015157984 */ /* 0x000e280000000800 */
[----:B0-----:R-:W-:Y:S01]  /*4d60*/  STG.E desc[UR14][R2.64], R21 ;  /* 0x0000001502007986 */ /* 0x001fe2000c10190e */
[----:B------:R-:W-:Y:S05]  /*4d70*/  EXIT ;  /* 0x000000000000794d */ /* 0x000fea0003800000 */
.L_x_2:
[----:B------:R-:W-:-:S00]  /*4d80*/  BRA `(.L_x_2) ;  /* 0xfffffffc00fc7947 */ /* 0x000fc0000383ffff */
[----:B------:R-:W-:-:S00]  /*4d90*/  NOP ;  /* 0x0000000000007918 */ /* 0x000fc00000000000 */
        /* <DEDUP_REMOVED lines=14> */
.L_x_3:


//--------------------- .nv.global.init           --------------------------
	.section	.nv.global.init,"aw",@progbits
.nv.global.init:
	.type		_$_str,@object
	.size		_$_str,(.L_0 - _$_str)
_$_str:
        /*0000*/ 	.byte	0x5f, 0x5f, 0x43, 0x55, 0x44, 0x41, 0x5f, 0x46, 0x54, 0x5a, 0x00
.L_0:


//--------------------- .nv.shared.attn_fwd       --------------------------
	.section	.nv.shared.attn_fwd,"aw",@nobits
	.sectionflags	@""
	.align	16
	.zero		1024


//--------------------- .nv.shared.reserved.0     --------------------------
	.section	.nv.shared.reserved.0,"aw",@nobits
	.weak		__nv_reservedSMEM_offset_0_alias
	.size		__nv_reservedSMEM_offset_0_alias, 0, 0
	.other		__nv_reservedSMEM_offset_0_alias,@"STO_CUDA_RESERVED_SHARED STV_DEFAULT"
__nv_reservedSMEM_offset_0_alias:
	.zero		0


//--------------------- .nv.constant0.attn_fwd    --------------------------
	.section	.nv.constant0.attn_fwd,"a",@progbits
	.sectionflags	@""
	.align	4
.nv.constant0.attn_fwd:
	.zero		664


//--------------------- SYMBOLS --------------------------

	.type		.nv.reservedSmem.offset0,@object
	.size		.nv.reservedSmem.offset0,0x4
